//
// Generated by NVIDIA NVVM Compiler
//
// Compiler Build ID: CL-36424714
// Cuda compilation tools, release 13.0, V13.0.88
// Based on NVVM 20.0.0
//

.version 9.0
.target sm_100
.address_size 64

	// .globl	_Z14find_delegatesPfS_ii

.visible .entry _Z14find_delegatesPfS_ii(
	.param .u64 .ptr .align 1 _Z14find_delegatesPfS_ii_param_0,
	.param .u64 .ptr .align 1 _Z14find_delegatesPfS_ii_param_1,
	.param .u32 _Z14find_delegatesPfS_ii_param_2,
	.param .u32 _Z14find_delegatesPfS_ii_param_3
)
{
	.reg .pred 	%p<39>;
	.reg .b32 	%r<45>;
	.reg .b32 	%f<81>;
	.reg .b64 	%rd<18>;

	ld.param.u64 	%rd4, [_Z14find_delegatesPfS_ii_param_0];
	ld.param.u64 	%rd3, [_Z14find_delegatesPfS_ii_param_1];
	ld.param.u32 	%r27, [_Z14find_delegatesPfS_ii_param_2];
	ld.param.u32 	%r28, [_Z14find_delegatesPfS_ii_param_3];
	cvta.to.global.u64 	%rd1, %rd4;
	mov.u32 	%r29, %ntid.x;
	mov.u32 	%r30, %ctaid.x;
	mov.u32 	%r31, %tid.x;
	mad.lo.s32 	%r1, %r29, %r30, %r31;
	mul.lo.s32 	%r38, %r27, %r1;
	add.s32 	%r32, %r38, %r27;
	min.s32 	%r3, %r32, %r28;
	mul.wide.s32 	%rd5, %r38, 4;
	add.s64 	%rd6, %rd1, %rd5;
	ld.global.f32 	%f80, [%rd6];
	add.s32 	%r41, %r38, 1;
	setp.ge.s32 	%p1, %r41, %r3;
	@%p1 bra 	$L__BB0_14;
	not.b32 	%r33, %r38;
	add.s32 	%r5, %r3, %r33;
	sub.s32 	%r34, %r3, %r38;
	add.s32 	%r35, %r34, -2;
	and.b32  	%r6, %r5, 15;
	setp.lt.u32 	%p2, %r35, 15;
	@%p2 bra 	$L__BB0_5;
	and.b32  	%r36, %r5, -16;
	neg.s32 	%r37, %r36;
	add.s64 	%rd2, %rd1, 32;
$L__BB0_3:
	.pragma "nounroll";
	mul.wide.s32 	%rd7, %r41, 4;
	add.s64 	%rd8, %rd2, %rd7;
	ld.global.f32 	%f16, [%rd8+-32];
	setp.gt.f32 	%p3, %f16, %f80;
	selp.f32 	%f17, %f16, %f80, %p3;
	ld.global.f32 	%f18, [%rd8+-28];
	setp.gt.f32 	%p4, %f18, %f17;
	selp.f32 	%f19, %f18, %f17, %p4;
	ld.global.f32 	%f20, [%rd8+-24];
	setp.gt.f32 	%p5, %f20, %f19;
	selp.f32 	%f21, %f20, %f19, %p5;
	ld.global.f32 	%f22, [%rd8+-20];
	setp.gt.f32 	%p6, %f22, %f21;
	selp.f32 	%f23, %f22, %f21, %p6;
	ld.global.f32 	%f24, [%rd8+-16];
	setp.gt.f32 	%p7, %f24, %f23;
	selp.f32 	%f25, %f24, %f23, %p7;
	ld.global.f32 	%f26, [%rd8+-12];
	setp.gt.f32 	%p8, %f26, %f25;
	selp.f32 	%f27, %f26, %f25, %p8;
	ld.global.f32 	%f28, [%rd8+-8];
	setp.gt.f32 	%p9, %f28, %f27;
	selp.f32 	%f29, %f28, %f27, %p9;
	ld.global.f32 	%f30, [%rd8+-4];
	setp.gt.f32 	%p10, %f30, %f29;
	selp.f32 	%f31, %f30, %f29, %p10;
	ld.global.f32 	%f32, [%rd8];
	setp.gt.f32 	%p11, %f32, %f31;
	selp.f32 	%f33, %f32, %f31, %p11;
	ld.global.f32 	%f34, [%rd8+4];
	setp.gt.f32 	%p12, %f34, %f33;
	selp.f32 	%f35, %f34, %f33, %p12;
	ld.global.f32 	%f36, [%rd8+8];
	setp.gt.f32 	%p13, %f36, %f35;
	selp.f32 	%f37, %f36, %f35, %p13;
	ld.global.f32 	%f38, [%rd8+12];
	setp.gt.f32 	%p14, %f38, %f37;
	selp.f32 	%f39, %f38, %f37, %p14;
	ld.global.f32 	%f40, [%rd8+16];
	setp.gt.f32 	%p15, %f40, %f39;
	selp.f32 	%f41, %f40, %f39, %p15;
	ld.global.f32 	%f42, [%rd8+20];
	setp.gt.f32 	%p16, %f42, %f41;
	selp.f32 	%f43, %f42, %f41, %p16;
	ld.global.f32 	%f44, [%rd8+24];
	setp.gt.f32 	%p17, %f44, %f43;
	selp.f32 	%f45, %f44, %f43, %p17;
	ld.global.f32 	%f46, [%rd8+28];
	setp.gt.f32 	%p18, %f46, %f45;
	selp.f32 	%f80, %f46, %f45, %p18;
	add.s32 	%r41, %r41, 16;
	add.s32 	%r38, %r38, 16;
	add.s32 	%r37, %r37, 16;
	setp.ne.s32 	%p19, %r37, 0;
	@%p19 bra 	$L__BB0_3;
	add.s32 	%r41, %r38, 1;
$L__BB0_5:
	setp.eq.s32 	%p20, %r6, 0;
	@%p20 bra 	$L__BB0_14;
	and.b32  	%r16, %r5, 7;
	setp.lt.u32 	%p21, %r6, 8;
	@%p21 bra 	$L__BB0_8;
	mul.wide.s32 	%rd9, %r41, 4;
	add.s64 	%rd10, %rd1, %rd9;
	ld.global.f32 	%f48, [%rd10];
	setp.gt.f32 	%p22, %f48, %f80;
	selp.f32 	%f49, %f48, %f80, %p22;
	ld.global.f32 	%f50, [%rd10+4];
	setp.gt.f32 	%p23, %f50, %f49;
	selp.f32 	%f51, %f50, %f49, %p23;
	ld.global.f32 	%f52, [%rd10+8];
	setp.gt.f32 	%p24, %f52, %f51;
	selp.f32 	%f53, %f52, %f51, %p24;
	ld.global.f32 	%f54, [%rd10+12];
	setp.gt.f32 	%p25, %f54, %f53;
	selp.f32 	%f55, %f54, %f53, %p25;
	ld.global.f32 	%f56, [%rd10+16];
	setp.gt.f32 	%p26, %f56, %f55;
	selp.f32 	%f57, %f56, %f55, %p26;
	ld.global.f32 	%f58, [%rd10+20];
	setp.gt.f32 	%p27, %f58, %f57;
	selp.f32 	%f59, %f58, %f57, %p27;
	ld.global.f32 	%f60, [%rd10+24];
	setp.gt.f32 	%p28, %f60, %f59;
	selp.f32 	%f61, %f60, %f59, %p28;
	ld.global.f32 	%f62, [%rd10+28];
	setp.gt.f32 	%p29, %f62, %f61;
	selp.f32 	%f80, %f62, %f61, %p29;
	add.s32 	%r41, %r41, 8;
$L__BB0_8:
	setp.eq.s32 	%p30, %r16, 0;
	@%p30 bra 	$L__BB0_14;
	and.b32  	%r19, %r5, 3;
	setp.lt.u32 	%p31, %r16, 4;
	@%p31 bra 	$L__BB0_11;
	mul.wide.s32 	%rd11, %r41, 4;
	add.s64 	%rd12, %rd1, %rd11;
	ld.global.f32 	%f64, [%rd12];
	setp.gt.f32 	%p32, %f64, %f80;
	selp.f32 	%f65, %f64, %f80, %p32;
	ld.global.f32 	%f66, [%rd12+4];
	setp.gt.f32 	%p33, %f66, %f65;
	selp.f32 	%f67, %f66, %f65, %p33;
	ld.global.f32 	%f68, [%rd12+8];
	setp.gt.f32 	%p34, %f68, %f67;
	selp.f32 	%f69, %f68, %f67, %p34;
	ld.global.f32 	%f70, [%rd12+12];
	setp.gt.f32 	%p35, %f70, %f69;
	selp.f32 	%f80, %f70, %f69, %p35;
	add.s32 	%r41, %r41, 4;
$L__BB0_11:
	setp.eq.s32 	%p36, %r19, 0;
	@%p36 bra 	$L__BB0_14;
	neg.s32 	%r43, %r19;
$L__BB0_13:
	.pragma "nounroll";
	mul.wide.s32 	%rd13, %r41, 4;
	add.s64 	%rd14, %rd1, %rd13;
	ld.global.f32 	%f71, [%rd14];
	setp.gt.f32 	%p37, %f71, %f80;
	selp.f32 	%f80, %f71, %f80, %p37;
	add.s32 	%r41, %r41, 1;
	add.s32 	%r43, %r43, 1;
	setp.ne.s32 	%p38, %r43, 0;
	@%p38 bra 	$L__BB0_13;
$L__BB0_14:
	cvta.to.global.u64 	%rd15, %rd3;
	mul.wide.s32 	%rd16, %r1, 4;
	add.s64 	%rd17, %rd15, %rd16;
	st.global.f32 	[%rd17], %f80;
	ret;

}
	// .globl	_Z9find_topkPfPiii
.visible .entry _Z9find_topkPfPiii(
	.param .u64 .ptr .align 1 _Z9find_topkPfPiii_param_0,
	.param .u64 .ptr .align 1 _Z9find_topkPfPiii_param_1,
	.param .u32 _Z9find_topkPfPiii_param_2,
	.param .u32 _Z9find_topkPfPiii_param_3
)
{
	.reg .pred 	%p<87>;
	.reg .b16 	%rs<29>;
	.reg .b32 	%r<223>;
	.reg .b32 	%f<129>;
	.reg .b64 	%rd<155>;

	ld.param.u64 	%rd6, [_Z9find_topkPfPiii_param_0];
	ld.param.u64 	%rd5, [_Z9find_topkPfPiii_param_1];
	ld.param.u32 	%r61, [_Z9find_topkPfPiii_param_2];
	ld.param.u32 	%r62, [_Z9find_topkPfPiii_param_3];
	cvta.to.global.u64 	%rd1, %rd6;
	setp.lt.s32 	%p1, %r62, 1;
	@%p1 bra 	$L__BB1_35;
	setp.ne.s64 	%p2, %rd5, 0;
	@%p2 bra 	$L__BB1_19;
	add.s32 	%r1, %r61, -2;
	cvt.u16.u32 	%rs1, %r61;
	mov.b32 	%r196, 0;
	mov.b16 	%rs25, 0;
	mov.u16 	%rs26, %rs25;
$L__BB1_3:
	mov.u32 	%r2, %r196;
	not.b32 	%r131, %r2;
	add.s32 	%r3, %r61, %r131;
	add.s32 	%r196, %r2, 1;
	setp.lt.s32 	%p45, %r196, %r61;
	mov.u32 	%r200, %r2;
	@%p45 bra 	$L__BB1_5;
$L__BB1_4:
	mul.wide.u32 	%rd151, %r2, 4;
	add.s64 	%rd152, %rd1, %rd151;
	ld.global.f32 	%f127, [%rd152];
	mul.wide.s32 	%rd153, %r200, 4;
	add.s64 	%rd154, %rd1, %rd153;
	ld.global.f32 	%f128, [%rd154];
	st.global.f32 	[%rd152], %f128;
	st.global.f32 	[%rd154], %f127;
	setp.eq.s32 	%p86, %r196, %r62;
	add.s16 	%rs26, %rs26, 1;
	add.s16 	%rs25, %rs25, 1;
	@%p86 bra 	$L__BB1_35;
	bra.uni 	$L__BB1_3;
$L__BB1_5:
	sub.s32 	%r133, %r1, %r2;
	setp.lt.u32 	%p46, %r133, 15;
	mov.u32 	%r205, %r196;
	mov.u32 	%r200, %r2;
	@%p46 bra 	$L__BB1_9;
	and.b32  	%r134, %r3, -16;
	neg.s32 	%r197, %r134;
	mov.u32 	%r198, %r2;
	mov.u32 	%r200, %r2;
$L__BB1_7:
	.pragma "nounroll";
	add.s32 	%r135, %r198, 1;
	mul.wide.u32 	%rd82, %r135, 4;
	add.s64 	%rd83, %rd1, %rd82;
	ld.global.f32 	%f65, [%rd83];
	mul.wide.s32 	%rd84, %r200, 4;
	add.s64 	%rd85, %rd1, %rd84;
	ld.global.f32 	%f66, [%rd85];
	setp.gt.f32 	%p47, %f65, %f66;
	selp.b32 	%r136, %r135, %r200, %p47;
	ld.global.f32 	%f67, [%rd83+4];
	mul.wide.s32 	%rd86, %r136, 4;
	add.s64 	%rd87, %rd1, %rd86;
	ld.global.f32 	%f68, [%rd87];
	setp.gt.f32 	%p48, %f67, %f68;
	add.s32 	%r137, %r198, 2;
	selp.b32 	%r138, %r137, %r136, %p48;
	ld.global.f32 	%f69, [%rd83+8];
	mul.wide.s32 	%rd88, %r138, 4;
	add.s64 	%rd89, %rd1, %rd88;
	ld.global.f32 	%f70, [%rd89];
	setp.gt.f32 	%p49, %f69, %f70;
	add.s32 	%r139, %r198, 3;
	selp.b32 	%r140, %r139, %r138, %p49;
	ld.global.f32 	%f71, [%rd83+12];
	mul.wide.s32 	%rd90, %r140, 4;
	add.s64 	%rd91, %rd1, %rd90;
	ld.global.f32 	%f72, [%rd91];
	setp.gt.f32 	%p50, %f71, %f72;
	add.s32 	%r141, %r198, 4;
	selp.b32 	%r142, %r141, %r140, %p50;
	ld.global.f32 	%f73, [%rd83+16];
	mul.wide.s32 	%rd92, %r142, 4;
	add.s64 	%rd93, %rd1, %rd92;
	ld.global.f32 	%f74, [%rd93];
	setp.gt.f32 	%p51, %f73, %f74;
	add.s32 	%r143, %r198, 5;
	selp.b32 	%r144, %r143, %r142, %p51;
	ld.global.f32 	%f75, [%rd83+20];
	mul.wide.s32 	%rd94, %r144, 4;
	add.s64 	%rd95, %rd1, %rd94;
	ld.global.f32 	%f76, [%rd95];
	setp.gt.f32 	%p52, %f75, %f76;
	add.s32 	%r145, %r198, 6;
	selp.b32 	%r146, %r145, %r144, %p52;
	ld.global.f32 	%f77, [%rd83+24];
	mul.wide.s32 	%rd96, %r146, 4;
	add.s64 	%rd97, %rd1, %rd96;
	ld.global.f32 	%f78, [%rd97];
	setp.gt.f32 	%p53, %f77, %f78;
	add.s32 	%r147, %r198, 7;
	selp.b32 	%r148, %r147, %r146, %p53;
	ld.global.f32 	%f79, [%rd83+28];
	mul.wide.s32 	%rd98, %r148, 4;
	add.s64 	%rd99, %rd1, %rd98;
	ld.global.f32 	%f80, [%rd99];
	setp.gt.f32 	%p54, %f79, %f80;
	add.s32 	%r149, %r198, 8;
	selp.b32 	%r150, %r149, %r148, %p54;
	ld.global.f32 	%f81, [%rd83+32];
	mul.wide.s32 	%rd100, %r150, 4;
	add.s64 	%rd101, %rd1, %rd100;
	ld.global.f32 	%f82, [%rd101];
	setp.gt.f32 	%p55, %f81, %f82;
	add.s32 	%r151, %r198, 9;
	selp.b32 	%r152, %r151, %r150, %p55;
	ld.global.f32 	%f83, [%rd83+36];
	mul.wide.s32 	%rd102, %r152, 4;
	add.s64 	%rd103, %rd1, %rd102;
	ld.global.f32 	%f84, [%rd103];
	setp.gt.f32 	%p56, %f83, %f84;
	add.s32 	%r153, %r198, 10;
	selp.b32 	%r154, %r153, %r152, %p56;
	ld.global.f32 	%f85, [%rd83+40];
	mul.wide.s32 	%rd104, %r154, 4;
	add.s64 	%rd105, %rd1, %rd104;
	ld.global.f32 	%f86, [%rd105];
	setp.gt.f32 	%p57, %f85, %f86;
	add.s32 	%r155, %r198, 11;
	selp.b32 	%r156, %r155, %r154, %p57;
	ld.global.f32 	%f87, [%rd83+44];
	mul.wide.s32 	%rd106, %r156, 4;
	add.s64 	%rd107, %rd1, %rd106;
	ld.global.f32 	%f88, [%rd107];
	setp.gt.f32 	%p58, %f87, %f88;
	add.s32 	%r157, %r198, 12;
	selp.b32 	%r158, %r157, %r156, %p58;
	ld.global.f32 	%f89, [%rd83+48];
	mul.wide.s32 	%rd108, %r158, 4;
	add.s64 	%rd109, %rd1, %rd108;
	ld.global.f32 	%f90, [%rd109];
	setp.gt.f32 	%p59, %f89, %f90;
	add.s32 	%r159, %r198, 13;
	selp.b32 	%r160, %r159, %r158, %p59;
	ld.global.f32 	%f91, [%rd83+52];
	mul.wide.s32 	%rd110, %r160, 4;
	add.s64 	%rd111, %rd1, %rd110;
	ld.global.f32 	%f92, [%rd111];
	setp.gt.f32 	%p60, %f91, %f92;
	add.s32 	%r161, %r198, 14;
	selp.b32 	%r162, %r161, %r160, %p60;
	ld.global.f32 	%f93, [%rd83+56];
	mul.wide.s32 	%rd112, %r162, 4;
	add.s64 	%rd113, %rd1, %rd112;
	ld.global.f32 	%f94, [%rd113];
	setp.gt.f32 	%p61, %f93, %f94;
	add.s32 	%r163, %r198, 15;
	selp.b32 	%r164, %r163, %r162, %p61;
	ld.global.f32 	%f95, [%rd83+60];
	mul.wide.s32 	%rd114, %r164, 4;
	add.s64 	%rd115, %rd1, %rd114;
	ld.global.f32 	%f96, [%rd115];
	setp.gt.f32 	%p62, %f95, %f96;
	add.s32 	%r198, %r198, 16;
	selp.b32 	%r200, %r198, %r164, %p62;
	add.s32 	%r197, %r197, 16;
	setp.eq.s32 	%p63, %r197, 0;
	@%p63 bra 	$L__BB1_8;
	bra.uni 	$L__BB1_7;
$L__BB1_8:
	add.s32 	%r205, %r198, 1;
$L__BB1_9:
	and.b32  	%r165, %r3, 15;
	setp.eq.s32 	%p64, %r165, 0;
	@%p64 bra 	$L__BB1_4;
	not.b16 	%rs21, %rs26;
	add.s16 	%rs22, %rs21, %rs1;
	cvt.u32.u16 	%r167, %rs22;
	and.b32  	%r17, %r167, 15;
	add.s32 	%r168, %r17, -1;
	setp.lt.u32 	%p65, %r168, 7;
	@%p65 bra 	$L__BB1_12;
	mul.wide.u32 	%rd116, %r205, 4;
	add.s64 	%rd117, %rd1, %rd116;
	ld.global.f32 	%f97, [%rd117];
	mul.wide.s32 	%rd118, %r200, 4;
	add.s64 	%rd119, %rd1, %rd118;
	ld.global.f32 	%f98, [%rd119];
	setp.gt.f32 	%p66, %f97, %f98;
	selp.b32 	%r169, %r205, %r200, %p66;
	add.s32 	%r170, %r205, 1;
	ld.global.f32 	%f99, [%rd117+4];
	mul.wide.s32 	%rd120, %r169, 4;
	add.s64 	%rd121, %rd1, %rd120;
	ld.global.f32 	%f100, [%rd121];
	setp.gt.f32 	%p67, %f99, %f100;
	selp.b32 	%r171, %r170, %r169, %p67;
	add.s32 	%r172, %r205, 2;
	ld.global.f32 	%f101, [%rd117+8];
	mul.wide.s32 	%rd122, %r171, 4;
	add.s64 	%rd123, %rd1, %rd122;
	ld.global.f32 	%f102, [%rd123];
	setp.gt.f32 	%p68, %f101, %f102;
	selp.b32 	%r173, %r172, %r171, %p68;
	add.s32 	%r174, %r205, 3;
	ld.global.f32 	%f103, [%rd117+12];
	mul.wide.s32 	%rd124, %r173, 4;
	add.s64 	%rd125, %rd1, %rd124;
	ld.global.f32 	%f104, [%rd125];
	setp.gt.f32 	%p69, %f103, %f104;
	selp.b32 	%r175, %r174, %r173, %p69;
	add.s32 	%r176, %r205, 4;
	ld.global.f32 	%f105, [%rd117+16];
	mul.wide.s32 	%rd126, %r175, 4;
	add.s64 	%rd127, %rd1, %rd126;
	ld.global.f32 	%f106, [%rd127];
	setp.gt.f32 	%p70, %f105, %f106;
	selp.b32 	%r177, %r176, %r175, %p70;
	add.s32 	%r178, %r205, 5;
	ld.global.f32 	%f107, [%rd117+20];
	mul.wide.s32 	%rd128, %r177, 4;
	add.s64 	%rd129, %rd1, %rd128;
	ld.global.f32 	%f108, [%rd129];
	setp.gt.f32 	%p71, %f107, %f108;
	selp.b32 	%r179, %r178, %r177, %p71;
	add.s32 	%r180, %r205, 6;
	ld.global.f32 	%f109, [%rd117+24];
	mul.wide.s32 	%rd130, %r179, 4;
	add.s64 	%rd131, %rd1, %rd130;
	ld.global.f32 	%f110, [%rd131];
	setp.gt.f32 	%p72, %f109, %f110;
	selp.b32 	%r181, %r180, %r179, %p72;
	add.s32 	%r182, %r205, 7;
	ld.global.f32 	%f111, [%rd117+28];
	mul.wide.s32 	%rd132, %r181, 4;
	add.s64 	%rd133, %rd1, %rd132;
	ld.global.f32 	%f112, [%rd133];
	setp.gt.f32 	%p73, %f111, %f112;
	selp.b32 	%r200, %r182, %r181, %p73;
	add.s32 	%r205, %r205, 8;
$L__BB1_12:
	and.b32  	%r183, %r17, 7;
	setp.eq.s32 	%p74, %r183, 0;
	@%p74 bra 	$L__BB1_4;
	not.b16 	%rs23, %rs25;
	add.s16 	%rs24, %rs23, %rs1;
	cvt.u32.u16 	%r185, %rs24;
	and.b32  	%r186, %r185, 7;
	and.b32  	%r23, %r185, 3;
	add.s32 	%r187, %r186, -1;
	setp.lt.u32 	%p75, %r187, 3;
	@%p75 bra 	$L__BB1_15;
	mul.wide.u32 	%rd134, %r205, 4;
	add.s64 	%rd135, %rd1, %rd134;
	ld.global.f32 	%f113, [%rd135];
	mul.wide.s32 	%rd136, %r200, 4;
	add.s64 	%rd137, %rd1, %rd136;
	ld.global.f32 	%f114, [%rd137];
	setp.gt.f32 	%p76, %f113, %f114;
	selp.b32 	%r188, %r205, %r200, %p76;
	add.s32 	%r189, %r205, 1;
	ld.global.f32 	%f115, [%rd135+4];
	mul.wide.s32 	%rd138, %r188, 4;
	add.s64 	%rd139, %rd1, %rd138;
	ld.global.f32 	%f116, [%rd139];
	setp.gt.f32 	%p77, %f115, %f116;
	selp.b32 	%r190, %r189, %r188, %p77;
	add.s32 	%r191, %r205, 2;
	ld.global.f32 	%f117, [%rd135+8];
	mul.wide.s32 	%rd140, %r190, 4;
	add.s64 	%rd141, %rd1, %rd140;
	ld.global.f32 	%f118, [%rd141];
	setp.gt.f32 	%p78, %f117, %f118;
	selp.b32 	%r192, %r191, %r190, %p78;
	add.s32 	%r193, %r205, 3;
	ld.global.f32 	%f119, [%rd135+12];
	mul.wide.s32 	%rd142, %r192, 4;
	add.s64 	%rd143, %rd1, %rd142;
	ld.global.f32 	%f120, [%rd143];
	setp.gt.f32 	%p79, %f119, %f120;
	selp.b32 	%r200, %r193, %r192, %p79;
	add.s32 	%r205, %r205, 4;
$L__BB1_15:
	setp.eq.s32 	%p80, %r23, 0;
	@%p80 bra 	$L__BB1_4;
	mul.wide.u32 	%rd144, %r205, 4;
	add.s64 	%rd2, %rd1, %rd144;
	ld.global.f32 	%f121, [%rd2];
	mul.wide.s32 	%rd145, %r200, 4;
	add.s64 	%rd146, %rd1, %rd145;
	ld.global.f32 	%f122, [%rd146];
	setp.gt.f32 	%p81, %f121, %f122;
	selp.b32 	%r200, %r205, %r200, %p81;
	setp.eq.s32 	%p82, %r23, 1;
	@%p82 bra 	$L__BB1_4;
	add.s32 	%r194, %r205, 1;
	ld.global.f32 	%f123, [%rd2+4];
	mul.wide.s32 	%rd147, %r200, 4;
	add.s64 	%rd148, %rd1, %rd147;
	ld.global.f32 	%f124, [%rd148];
	setp.gt.f32 	%p83, %f123, %f124;
	selp.b32 	%r200, %r194, %r200, %p83;
	setp.eq.s32 	%p84, %r23, 2;
	@%p84 bra 	$L__BB1_4;
	add.s32 	%r195, %r205, 2;
	ld.global.f32 	%f125, [%rd2+8];
	mul.wide.s32 	%rd149, %r200, 4;
	add.s64 	%rd150, %rd1, %rd149;
	ld.global.f32 	%f126, [%rd150];
	setp.gt.f32 	%p85, %f125, %f126;
	selp.b32 	%r200, %r195, %r200, %p85;
	bra.uni 	$L__BB1_4;
$L__BB1_19:
	cvta.to.global.u64 	%rd3, %rd5;
	add.s32 	%r32, %r61, -2;
	cvt.u16.u32 	%rs7, %r61;
	mov.b32 	%r210, 0;
	mov.b16 	%rs27, 0;
	mov.u16 	%rs28, %rs27;
$L__BB1_20:
	mov.u32 	%r33, %r210;
	not.b32 	%r34, %r33;
	add.s32 	%r35, %r61, %r34;
	add.s32 	%r210, %r33, 1;
	setp.ge.s32 	%p3, %r210, %r61;
	mov.u32 	%r222, %r33;
	@%p3 bra 	$L__BB1_34;
	sub.s32 	%r65, %r32, %r33;
	setp.lt.u32 	%p4, %r65, 15;
	mov.u32 	%r214, %r210;
	mov.u32 	%r222, %r33;
	@%p4 bra 	$L__BB1_24;
	and.b32  	%r37, %r35, -16;
	mov.u32 	%r214, %r210;
	mov.u32 	%r222, %r33;
$L__BB1_23:
	.pragma "nounroll";
	mul.wide.u32 	%rd7, %r214, 4;
	add.s64 	%rd8, %rd1, %rd7;
	ld.global.f32 	%f1, [%rd8];
	mul.wide.s32 	%rd9, %r222, 4;
	add.s64 	%rd10, %rd1, %rd9;
	ld.global.f32 	%f2, [%rd10];
	setp.gt.f32 	%p5, %f1, %f2;
	selp.b32 	%r66, %r214, %r222, %p5;
	add.s32 	%r67, %r214, 1;
	ld.global.f32 	%f3, [%rd8+4];
	mul.wide.s32 	%rd11, %r66, 4;
	add.s64 	%rd12, %rd1, %rd11;
	ld.global.f32 	%f4, [%rd12];
	setp.gt.f32 	%p6, %f3, %f4;
	selp.b32 	%r68, %r67, %r66, %p6;
	add.s32 	%r69, %r214, 2;
	ld.global.f32 	%f5, [%rd8+8];
	mul.wide.s32 	%rd13, %r68, 4;
	add.s64 	%rd14, %rd1, %rd13;
	ld.global.f32 	%f6, [%rd14];
	setp.gt.f32 	%p7, %f5, %f6;
	selp.b32 	%r70, %r69, %r68, %p7;
	add.s32 	%r71, %r214, 3;
	ld.global.f32 	%f7, [%rd8+12];
	mul.wide.s32 	%rd15, %r70, 4;
	add.s64 	%rd16, %rd1, %rd15;
	ld.global.f32 	%f8, [%rd16];
	setp.gt.f32 	%p8, %f7, %f8;
	selp.b32 	%r72, %r71, %r70, %p8;
	add.s32 	%r73, %r214, 4;
	ld.global.f32 	%f9, [%rd8+16];
	mul.wide.s32 	%rd17, %r72, 4;
	add.s64 	%rd18, %rd1, %rd17;
	ld.global.f32 	%f10, [%rd18];
	setp.gt.f32 	%p9, %f9, %f10;
	selp.b32 	%r74, %r73, %r72, %p9;
	add.s32 	%r75, %r214, 5;
	ld.global.f32 	%f11, [%rd8+20];
	mul.wide.s32 	%rd19, %r74, 4;
	add.s64 	%rd20, %rd1, %rd19;
	ld.global.f32 	%f12, [%rd20];
	setp.gt.f32 	%p10, %f11, %f12;
	selp.b32 	%r76, %r75, %r74, %p10;
	add.s32 	%r77, %r214, 6;
	ld.global.f32 	%f13, [%rd8+24];
	mul.wide.s32 	%rd21, %r76, 4;
	add.s64 	%rd22, %rd1, %rd21;
	ld.global.f32 	%f14, [%rd22];
	setp.gt.f32 	%p11, %f13, %f14;
	selp.b32 	%r78, %r77, %r76, %p11;
	add.s32 	%r79, %r214, 7;
	ld.global.f32 	%f15, [%rd8+28];
	mul.wide.s32 	%rd23, %r78, 4;
	add.s64 	%rd24, %rd1, %rd23;
	ld.global.f32 	%f16, [%rd24];
	setp.gt.f32 	%p12, %f15, %f16;
	selp.b32 	%r80, %r79, %r78, %p12;
	add.s32 	%r81, %r214, 8;
	ld.global.f32 	%f17, [%rd8+32];
	mul.wide.s32 	%rd25, %r80, 4;
	add.s64 	%rd26, %rd1, %rd25;
	ld.global.f32 	%f18, [%rd26];
	setp.gt.f32 	%p13, %f17, %f18;
	selp.b32 	%r82, %r81, %r80, %p13;
	add.s32 	%r83, %r214, 9;
	ld.global.f32 	%f19, [%rd8+36];
	mul.wide.s32 	%rd27, %r82, 4;
	add.s64 	%rd28, %rd1, %rd27;
	ld.global.f32 	%f20, [%rd28];
	setp.gt.f32 	%p14, %f19, %f20;
	selp.b32 	%r84, %r83, %r82, %p14;
	add.s32 	%r85, %r214, 10;
	ld.global.f32 	%f21, [%rd8+40];
	mul.wide.s32 	%rd29, %r84, 4;
	add.s64 	%rd30, %rd1, %rd29;
	ld.global.f32 	%f22, [%rd30];
	setp.gt.f32 	%p15, %f21, %f22;
	selp.b32 	%r86, %r85, %r84, %p15;
	add.s32 	%r87, %r214, 11;
	ld.global.f32 	%f23, [%rd8+44];
	mul.wide.s32 	%rd31, %r86, 4;
	add.s64 	%rd32, %rd1, %rd31;
	ld.global.f32 	%f24, [%rd32];
	setp.gt.f32 	%p16, %f23, %f24;
	selp.b32 	%r88, %r87, %r86, %p16;
	add.s32 	%r89, %r214, 12;
	ld.global.f32 	%f25, [%rd8+48];
	mul.wide.s32 	%rd33, %r88, 4;
	add.s64 	%rd34, %rd1, %rd33;
	ld.global.f32 	%f26, [%rd34];
	setp.gt.f32 	%p17, %f25, %f26;
	selp.b32 	%r90, %r89, %r88, %p17;
	add.s32 	%r91, %r214, 13;
	ld.global.f32 	%f27, [%rd8+52];
	mul.wide.s32 	%rd35, %r90, 4;
	add.s64 	%rd36, %rd1, %rd35;
	ld.global.f32 	%f28, [%rd36];
	setp.gt.f32 	%p18, %f27, %f28;
	selp.b32 	%r92, %r91, %r90, %p18;
	add.s32 	%r93, %r214, 14;
	ld.global.f32 	%f29, [%rd8+56];
	mul.wide.s32 	%rd37, %r92, 4;
	add.s64 	%rd38, %rd1, %rd37;
	ld.global.f32 	%f30, [%rd38];
	setp.gt.f32 	%p19, %f29, %f30;
	selp.b32 	%r94, %r93, %r92, %p19;
	add.s32 	%r95, %r214, 15;
	ld.global.f32 	%f31, [%rd8+60];
	mul.wide.s32 	%rd39, %r94, 4;
	add.s64 	%rd40, %rd1, %rd39;
	ld.global.f32 	%f32, [%rd40];
	setp.gt.f32 	%p20, %f31, %f32;
	selp.b32 	%r222, %r95, %r94, %p20;
	add.s32 	%r214, %r214, 16;
	add.s32 	%r96, %r214, %r34;
	setp.ne.s32 	%p21, %r96, %r37;
	@%p21 bra 	$L__BB1_23;
$L__BB1_24:
	and.b32  	%r97, %r35, 15;
	setp.eq.s32 	%p22, %r97, 0;
	@%p22 bra 	$L__BB1_34;
	not.b16 	%rs15, %rs28;
	add.s16 	%rs16, %rs15, %rs7;
	cvt.u32.u16 	%r99, %rs16;
	and.b32  	%r45, %r99, 15;
	add.s32 	%r100, %r45, -1;
	setp.lt.u32 	%p23, %r100, 7;
	@%p23 bra 	$L__BB1_27;
	mul.wide.u32 	%rd41, %r214, 4;
	add.s64 	%rd42, %rd1, %rd41;
	ld.global.f32 	%f33, [%rd42];
	mul.wide.s32 	%rd43, %r222, 4;
	add.s64 	%rd44, %rd1, %rd43;
	ld.global.f32 	%f34, [%rd44];
	setp.gt.f32 	%p24, %f33, %f34;
	selp.b32 	%r101, %r214, %r222, %p24;
	add.s32 	%r102, %r214, 1;
	ld.global.f32 	%f35, [%rd42+4];
	mul.wide.s32 	%rd45, %r101, 4;
	add.s64 	%rd46, %rd1, %rd45;
	ld.global.f32 	%f36, [%rd46];
	setp.gt.f32 	%p25, %f35, %f36;
	selp.b32 	%r103, %r102, %r101, %p25;
	add.s32 	%r104, %r214, 2;
	ld.global.f32 	%f37, [%rd42+8];
	mul.wide.s32 	%rd47, %r103, 4;
	add.s64 	%rd48, %rd1, %rd47;
	ld.global.f32 	%f38, [%rd48];
	setp.gt.f32 	%p26, %f37, %f38;
	selp.b32 	%r105, %r104, %r103, %p26;
	add.s32 	%r106, %r214, 3;
	ld.global.f32 	%f39, [%rd42+12];
	mul.wide.s32 	%rd49, %r105, 4;
	add.s64 	%rd50, %rd1, %rd49;
	ld.global.f32 	%f40, [%rd50];
	setp.gt.f32 	%p27, %f39, %f40;
	selp.b32 	%r107, %r106, %r105, %p27;
	add.s32 	%r108, %r214, 4;
	ld.global.f32 	%f41, [%rd42+16];
	mul.wide.s32 	%rd51, %r107, 4;
	add.s64 	%rd52, %rd1, %rd51;
	ld.global.f32 	%f42, [%rd52];
	setp.gt.f32 	%p28, %f41, %f42;
	selp.b32 	%r109, %r108, %r107, %p28;
	add.s32 	%r110, %r214, 5;
	ld.global.f32 	%f43, [%rd42+20];
	mul.wide.s32 	%rd53, %r109, 4;
	add.s64 	%rd54, %rd1, %rd53;
	ld.global.f32 	%f44, [%rd54];
	setp.gt.f32 	%p29, %f43, %f44;
	selp.b32 	%r111, %r110, %r109, %p29;
	add.s32 	%r112, %r214, 6;
	ld.global.f32 	%f45, [%rd42+24];
	mul.wide.s32 	%rd55, %r111, 4;
	add.s64 	%rd56, %rd1, %rd55;
	ld.global.f32 	%f46, [%rd56];
	setp.gt.f32 	%p30, %f45, %f46;
	selp.b32 	%r113, %r112, %r111, %p30;
	add.s32 	%r114, %r214, 7;
	ld.global.f32 	%f47, [%rd42+28];
	mul.wide.s32 	%rd57, %r113, 4;
	add.s64 	%rd58, %rd1, %rd57;
	ld.global.f32 	%f48, [%rd58];
	setp.gt.f32 	%p31, %f47, %f48;
	selp.b32 	%r222, %r114, %r113, %p31;
	add.s32 	%r214, %r214, 8;
$L__BB1_27:
	and.b32  	%r115, %r45, 7;
	setp.eq.s32 	%p32, %r115, 0;
	@%p32 bra 	$L__BB1_34;
	not.b16 	%rs17, %rs27;
	add.s16 	%rs18, %rs17, %rs7;
	cvt.u32.u16 	%r117, %rs18;
	and.b32  	%r118, %r117, 7;
	and.b32  	%r51, %r117, 3;
	add.s32 	%r119, %r118, -1;
	setp.lt.u32 	%p33, %r119, 3;
	@%p33 bra 	$L__BB1_30;
	mul.wide.u32 	%rd59, %r214, 4;
	add.s64 	%rd60, %rd1, %rd59;
	ld.global.f32 	%f49, [%rd60];
	mul.wide.s32 	%rd61, %r222, 4;
	add.s64 	%rd62, %rd1, %rd61;
	ld.global.f32 	%f50, [%rd62];
	setp.gt.f32 	%p34, %f49, %f50;
	selp.b32 	%r120, %r214, %r222, %p34;
	add.s32 	%r121, %r214, 1;
	ld.global.f32 	%f51, [%rd60+4];
	mul.wide.s32 	%rd63, %r120, 4;
	add.s64 	%rd64, %rd1, %rd63;
	ld.global.f32 	%f52, [%rd64];
	setp.gt.f32 	%p35, %f51, %f52;
	selp.b32 	%r122, %r121, %r120, %p35;
	add.s32 	%r123, %r214, 2;
	ld.global.f32 	%f53, [%rd60+8];
	mul.wide.s32 	%rd65, %r122, 4;
	add.s64 	%rd66, %rd1, %rd65;
	ld.global.f32 	%f54, [%rd66];
	setp.gt.f32 	%p36, %f53, %f54;
	selp.b32 	%r124, %r123, %r122, %p36;
	add.s32 	%r125, %r214, 3;
	ld.global.f32 	%f55, [%rd60+12];
	mul.wide.s32 	%rd67, %r124, 4;
	add.s64 	%rd68, %rd1, %rd67;
	ld.global.f32 	%f56, [%rd68];
	setp.gt.f32 	%p37, %f55, %f56;
	selp.b32 	%r222, %r125, %r124, %p37;
	add.s32 	%r214, %r214, 4;
$L__BB1_30:
	setp.eq.s32 	%p38, %r51, 0;
	@%p38 bra 	$L__BB1_34;
	mul.wide.u32 	%rd69, %r214, 4;
	add.s64 	%rd4, %rd1, %rd69;
	ld.global.f32 	%f57, [%rd4];
	mul.wide.s32 	%rd70, %r222, 4;
	add.s64 	%rd71, %rd1, %rd70;
	ld.global.f32 	%f58, [%rd71];
	setp.gt.f32 	%p39, %f57, %f58;
	selp.b32 	%r222, %r214, %r222, %p39;
	setp.eq.s32 	%p40, %r51, 1;
	@%p40 bra 	$L__BB1_34;
	add.s32 	%r126, %r214, 1;
	ld.global.f32 	%f59, [%rd4+4];
	mul.wide.s32 	%rd72, %r222, 4;
	add.s64 	%rd73, %rd1, %rd72;
	ld.global.f32 	%f60, [%rd73];
	setp.gt.f32 	%p41, %f59, %f60;
	selp.b32 	%r222, %r126, %r222, %p41;
	setp.eq.s32 	%p42, %r51, 2;
	@%p42 bra 	$L__BB1_34;
	add.s32 	%r127, %r214, 2;
	ld.global.f32 	%f61, [%rd4+8];
	mul.wide.s32 	%rd74, %r222, 4;
	add.s64 	%rd75, %rd1, %rd74;
	ld.global.f32 	%f62, [%rd75];
	setp.gt.f32 	%p43, %f61, %f62;
	selp.b32 	%r222, %r127, %r222, %p43;
$L__BB1_34:
	mul.wide.u32 	%rd76, %r33, 4;
	add.s64 	%rd77, %rd1, %rd76;
	ld.global.f32 	%f63, [%rd77];
	mul.wide.s32 	%rd78, %r222, 4;
	add.s64 	%rd79, %rd1, %rd78;
	ld.global.f32 	%f64, [%rd79];
	st.global.f32 	[%rd77], %f64;
	st.global.f32 	[%rd79], %f63;
	add.s64 	%rd80, %rd3, %rd76;
	ld.global.u32 	%r128, [%rd80];
	add.s64 	%rd81, %rd3, %rd78;
	ld.global.u32 	%r129, [%rd81];
	st.global.u32 	[%rd80], %r129;
	st.global.u32 	[%rd81], %r128;
	setp.ne.s32 	%p44, %r210, %r62;
	add.s16 	%rs28, %rs28, 1;
	add.s16 	%rs27, %rs27, 1;
	@%p44 bra 	$L__BB1_20;
$L__BB1_35:
	ret;

}
	// .globl	_Z18concatenate_rangesPfPiiiiS_
.visible .entry _Z18concatenate_rangesPfPiiiiS_(
	.param .u64 .ptr .align 1 _Z18concatenate_rangesPfPiiiiS__param_0,
	.param .u64 .ptr .align 1 _Z18concatenate_rangesPfPiiiiS__param_1,
	.param .u32 _Z18concatenate_rangesPfPiiiiS__param_2,
	.param .u32 _Z18concatenate_rangesPfPiiiiS__param_3,
	.param .u32 _Z18concatenate_rangesPfPiiiiS__param_4,
	.param .u64 .ptr .align 1 _Z18concatenate_rangesPfPiiiiS__param_5
)
{
	.reg .pred 	%p<2>;
	.reg .b32 	%r<13>;
	.reg .b32 	%f<2>;
	.reg .b64 	%rd<13>;

	ld.param.u64 	%rd1, [_Z18concatenate_rangesPfPiiiiS__param_0];
	ld.param.u64 	%rd2, [_Z18concatenate_rangesPfPiiiiS__param_1];
	ld.param.u32 	%r3, [_Z18concatenate_rangesPfPiiiiS__param_2];
	ld.param.u32 	%r2, [_Z18concatenate_rangesPfPiiiiS__param_3];
	ld.param.u64 	%rd3, [_Z18concatenate_rangesPfPiiiiS__param_5];
	mov.u32 	%r4, %ntid.x;
	mov.u32 	%r5, %ctaid.x;
	mov.u32 	%r6, %tid.x;
	mad.lo.s32 	%r1, %r4, %r5, %r6;
	mul.lo.s32 	%r7, %r2, %r3;
	setp.ge.s32 	%p1, %r1, %r7;
	@%p1 bra 	$L__BB2_2;
	cvta.to.global.u64 	%rd4, %rd2;
	cvta.to.global.u64 	%rd5, %rd1;
	cvta.to.global.u64 	%rd6, %rd3;
	div.s32 	%r8, %r1, %r2;
	mul.lo.s32 	%r9, %r8, %r2;
	sub.s32 	%r10, %r1, %r9;
	mul.wide.s32 	%rd7, %r8, 4;
	add.s64 	%rd8, %rd4, %rd7;
	ld.global.u32 	%r11, [%rd8];
	mad.lo.s32 	%r12, %r11, %r2, %r10;
	mul.wide.s32 	%rd9, %r12, 4;
	add.s64 	%rd10, %rd5, %rd9;
	ld.global.f32 	%f1, [%rd10];
	mul.wide.s32 	%rd11, %r1, 4;
	add.s64 	%rd12, %rd6, %rd11;
	st.global.f32 	[%rd12], %f1;
$L__BB2_2:
	ret;

}


// ===== COMPILED SASS (sm_100) =====

	.target	sm_100

	.elftype	@"ET_EXEC"


//--------------------- .note.nv.tkinfo           --------------------------
	.section	.note.nv.tkinfo,"",@"SHT_NOTE"
	.sectionflags	@"SHF_NOTE_NV_TKINFO"
	.tkinfo
        /*0018*/ 	.word	0x00000002
        /*0030*/ 	.string	""
        /*0030*/ 	.string	"ptxas"
        /*0030*/ 	.string	"Cuda compilation tools, release 13.0, V13.0.88"
        /*0030*/ 	.string	"Build cuda_13.0.r13.0/compiler.36424714_0"
        /*0030*/ 	.string	"-arch sm_100 -m 64 "



//--------------------- .note.nv.cuinfo           --------------------------
	.section	.note.nv.cuinfo,"",@"SHT_NOTE"
	.sectionflags	@"SHF_NOTE_NV_CUINFO"
        /*0018*/ 	.short	0x0002
        /*001a*/ 	.short	0x0064
        /*001c*/ 	.short	0x0082
	.zero		2


//--------------------- .nv.info                  --------------------------
	.section	.nv.info,"",@"SHT_CUDA_INFO"
	.align	4


	//----- nvinfo : EIATTR_REGCOUNT
	.align		4
        /*0000*/ 	.byte	0x04, 0x2f
        /*0002*/ 	.short	(.L_1 - .L_0)
	.align		4
.L_0:
        /*0004*/ 	.word	index@(_Z14find_delegatesPfS_ii)
        /*0008*/ 	.word	0x0000001f


	//----- nvinfo : EIATTR_FRAME_SIZE
	.align		4
.L_1:
        /*000c*/ 	.byte	0x04, 0x11
        /*000e*/ 	.short	(.L_3 - .L_2)
	.align		4
.L_2:
        /*0010*/ 	.word	index@(_Z14find_delegatesPfS_ii)
        /*0014*/ 	.word	0x00000000


	//----- nvinfo : EIATTR_REGCOUNT
	.align		4
.L_3:
        /*0018*/ 	.byte	0x04, 0x2f
        /*001a*/ 	.short	(.L_5 - .L_4)
	.align		4
.L_4:
        /*001c*/ 	.word	index@(_Z9find_topkPfPiii)
        /*0020*/ 	.word	0x00000016


	//----- nvinfo : EIATTR_FRAME_SIZE
	.align		4
.L_5:
        /*0024*/ 	.byte	0x04, 0x11
        /*0026*/ 	.short	(.L_7 - .L_6)
	.align		4
.L_6:
        /*0028*/ 	.word	index@(_Z9find_topkPfPiii)
        /*002c*/ 	.word	0x00000000


	//----- nvinfo : EIATTR_REGCOUNT
	.align		4
.L_7:
        /*0030*/ 	.byte	0x04, 0x2f
        /*0032*/ 	.short	(.L_9 - .L_8)
	.align		4
.L_8:
        /*0034*/ 	.word	index@(_Z18concatenate_rangesPfPiiiiS_)
        /*0038*/ 	.word	0x0000000c


	//----- nvinfo : EIATTR_FRAME_SIZE
	.align		4
.L_9:
        /*003c*/ 	.byte	0x04, 0x11
        /*003e*/ 	.short	(.L_11 - .L_10)
	.align		4
.L_10:
        /*0040*/ 	.word	index@(_Z18concatenate_rangesPfPiiiiS_)
        /*0044*/ 	.word	0x00000000


	//----- nvinfo : EIATTR_MIN_STACK_SIZE
	.align		4
.L_11:
        /*0048*/ 	.byte	0x04, 0x12
        /*004a*/ 	.short	(.L_13 - .L_12)
	.align		4
.L_12:
        /*004c*/ 	.word	index@(_Z18concatenate_rangesPfPiiiiS_)
        /*0050*/ 	.word	0x00000000


	//----- nvinfo : EIATTR_MIN_STACK_SIZE
	.align		4
.L_13:
        /*0054*/ 	.byte	0x04, 0x12
        /*0056*/ 	.short	(.L_15 - .L_14)
	.align		4
.L_14:
        /*0058*/ 	.word	index@(_Z9find_topkPfPiii)
        /*005c*/ 	.word	0x00000000


	//----- nvinfo : EIATTR_MIN_STACK_SIZE
	.align		4
.L_15:
        /*0060*/ 	.byte	0x04, 0x12
        /*0062*/ 	.short	(.L_17 - .L_16)
	.align		4
.L_16:
        /*0064*/ 	.word	index@(_Z14find_delegatesPfS_ii)
        /*0068*/ 	.word	0x00000000
.L_17:


//--------------------- .nv.compat                --------------------------
	.section	.nv.compat,"",@"SHT_CUDA_COMPAT_INFO"
	.align	4
        /*0000*/ 	.byte	0x02, 0x09, 0x00, 0x00, 0x02, 0x02, 0x01, 0x00, 0x02, 0x05, 0x05, 0x00, 0x03, 0x07, 0x01, 0x01
        /*0010*/ 	.byte	0x02, 0x03, 0x00, 0x00, 0x02, 0x06, 0x01, 0x00, 0x04, 0x0b, 0x08, 0x00, 0x09, 0x00, 0x00, 0x00
        /*0020*/ 	.byte	0x00, 0x00, 0x00, 0x00


//--------------------- .nv.info._Z18concatenate_rangesPfPiiiiS_ --------------------------
	.section	.nv.info._Z18concatenate_rangesPfPiiiiS_,"",@"SHT_CUDA_INFO"
	.sectionflags	@""
	.align	4


	//----- nvinfo : EIATTR_CUDA_API_VERSION
	.align		4
        /*0000*/ 	.byte	0x04, 0x37
        /*0002*/ 	.short	(.L_19 - .L_18)
.L_18:
        /*0004*/ 	.word	0x00000082


	//----- nvinfo : EIATTR_KPARAM_INFO
	.align		4
.L_19:
        /*0008*/ 	.byte	0x04, 0x17
        /*000a*/ 	.short	(.L_21 - .L_20)
.L_20:
        /*000c*/ 	.word	0x00000000
        /*0010*/ 	.short	0x0005
        /*0012*/ 	.short	0x0020
        /*0014*/ 	.byte	0x00, 0xf5, 0x21, 0x00


	//----- nvinfo : EIATTR_KPARAM_INFO
	.align		4
.L_21:
        /*0018*/ 	.byte	0x04, 0x17
        /*001a*/ 	.short	(.L_23 - .L_22)
.L_22:
        /*001c*/ 	.word	0x00000000
        /*0020*/ 	.short	0x0004
        /*0022*/ 	.short	0x0018
        /*0024*/ 	.byte	0x00, 0xf0, 0x11, 0x00


	//----- nvinfo : EIATTR_KPARAM_INFO
	.align		4
.L_23:
        /*0028*/ 	.byte	0x04, 0x17
        /*002a*/ 	.short	(.L_25 - .L_24)
.L_24:
        /*002c*/ 	.word	0x00000000
        /*0030*/ 	.short	0x0003
        /*0032*/ 	.short	0x0014
        /*0034*/ 	.byte	0x00, 0xf0, 0x11, 0x00


	//----- nvinfo : EIATTR_KPARAM_INFO
	.align		4
.L_25:
        /*0038*/ 	.byte	0x04, 0x17
        /*003a*/ 	.short	(.L_27 - .L_26)
.L_26:
        /*003c*/ 	.word	0x00000000
        /*0040*/ 	.short	0x0002
        /*0042*/ 	.short	0x0010
        /*0044*/ 	.byte	0x00, 0xf0, 0x11, 0x00


	//----- nvinfo : EIATTR_KPARAM_INFO
	.align		4
.L_27:
        /*0048*/ 	.byte	0x04, 0x17
        /*004a*/ 	.short	(.L_29 - .L_28)
.L_28:
        /*004c*/ 	.word	0x00000000
        /*0050*/ 	.short	0x0001
        /*0052*/ 	.short	0x0008
        /*0054*/ 	.byte	0x00, 0xf5, 0x21, 0x00


	//----- nvinfo : EIATTR_KPARAM_INFO
	.align		4
.L_29:
        /*0058*/ 	.byte	0x04, 0x17
        /*005a*/ 	.short	(.L_31 - .L_30)
.L_30:
        /*005c*/ 	.word	0x00000000
        /*0060*/ 	.short	0x0000
        /*0062*/ 	.short	0x0000
        /*0064*/ 	.byte	0x00, 0xf5, 0x21, 0x00


	//----- nvinfo : EIATTR_SPARSE_MMA_MASK
	.align		4
.L_31:
        /*0068*/ 	.byte	0x03, 0x50
        /*006a*/ 	.short	0x0000


	//----- nvinfo : EIATTR_MAXREG_COUNT
	.align		4
        /*006c*/ 	.byte	0x03, 0x1b
        /*006e*/ 	.short	0x00ff


	//----- nvinfo : EIATTR_MERCURY_ISA_VERSION
	.align		4
        /*0070*/ 	.byte	0x03, 0x5f
        /*0072*/ 	.short	0x0101


	//----- nvinfo : EIATTR_VRC_CTA_INIT_COUNT
	.align		4
        /*0074*/ 	.byte	0x02, 0x4a
	.zero		1
	.zero		1


	//----- nvinfo : EIATTR_EXIT_INSTR_OFFSETS
	.align		4
        /*0078*/ 	.byte	0x04, 0x1c
        /*007a*/ 	.short	(.L_33 - .L_32)


	//   ....[0]....
.L_32:
        /*007c*/ 	.word	0x00000080


	//   ....[1]....
        /*0080*/ 	.word	0x000002e0


	//----- nvinfo : EIATTR_CBANK_PARAM_SIZE
	.align		4
.L_33:
        /*0084*/ 	.byte	0x03, 0x19
        /*0086*/ 	.short	0x0028


	//----- nvinfo : EIATTR_PARAM_CBANK
	.align		4
        /*0088*/ 	.byte	0x04, 0x0a
        /*008a*/ 	.short	(.L_35 - .L_34)
	.align		4
.L_34:
        /*008c*/ 	.word	index@(.nv.constant0._Z18concatenate_rangesPfPiiiiS_)
        /*0090*/ 	.short	0x0380
        /*0092*/ 	.short	0x0028


	//----- nvinfo : EIATTR_SW_WAR
	.align		4
.L_35:
        /*0094*/ 	.byte	0x04, 0x36
        /*0096*/ 	.short	(.L_37 - .L_36)
.L_36:
        /*0098*/ 	.word	0x00000008
.L_37:


//--------------------- .nv.info._Z9find_topkPfPiii --------------------------
	.section	.nv.info._Z9find_topkPfPiii,"",@"SHT_CUDA_INFO"
	.sectionflags	@""
	.align	4


	//----- nvinfo : EIATTR_CUDA_API_VERSION
	.align		4
        /*0000*/ 	.byte	0x04, 0x37
        /*0002*/ 	.short	(.L_39 - .L_38)
.L_38:
        /*0004*/ 	.word	0x00000082


	//----- nvinfo : EIATTR_KPARAM_INFO
	.align		4
.L_39:
        /*0008*/ 	.byte	0x04, 0x17
        /*000a*/ 	.short	(.L_41 - .L_40)
.L_40:
        /*000c*/ 	.word	0x00000000
        /*0010*/ 	.short	0x0003
        /*0012*/ 	.short	0x0014
        /*0014*/ 	.byte	0x00, 0xf0, 0x11, 0x00


	//----- nvinfo : EIATTR_KPARAM_INFO
	.align		4
.L_41:
        /*0018*/ 	.byte	0x04, 0x17
        /*001a*/ 	.short	(.L_43 - .L_42)
.L_42:
        /*001c*/ 	.word	0x00000000
        /*0020*/ 	.short	0x0002
        /*0022*/ 	.short	0x0010
        /*0024*/ 	.byte	0x00, 0xf0, 0x11, 0x00


	//----- nvinfo : EIATTR_KPARAM_INFO
	.align		4
.L_43:
        /*0028*/ 	.byte	0x04, 0x17
        /*002a*/ 	.short	(.L_45 - .L_44)
.L_44:
        /*002c*/ 	.word	0x00000000
        /*0030*/ 	.short	0x0001
        /*0032*/ 	.short	0x0008
        /*0034*/ 	.byte	0x00, 0xf5, 0x21, 0x00


	//----- nvinfo : EIATTR_KPARAM_INFO
	.align		4
.L_45:
        /*0038*/ 	.byte	0x04, 0x17
        /*003a*/ 	.short	(.L_47 - .L_46)
.L_46:
        /*003c*/ 	.word	0x00000000
        /*0040*/ 	.short	0x0000
        /*0042*/ 	.short	0x0000
        /*0044*/ 	.byte	0x00, 0xf5, 0x21, 0x00


	//----- nvinfo : EIATTR_SPARSE_MMA_MASK
	.align		4
.L_47:
        /*0048*/ 	.byte	0x03, 0x50
        /*004a*/ 	.short	0x0000


	//----- nvinfo : EIATTR_MAXREG_COUNT
	.align		4
        /*004c*/ 	.byte	0x03, 0x1b
        /*004e*/ 	.short	0x00ff


	//----- nvinfo : EIATTR_MERCURY_ISA_VERSION
	.align		4
        /*0050*/ 	.byte	0x03, 0x5f
        /*0052*/ 	.short	0x0101


	//----- nvinfo : EIATTR_VRC_CTA_INIT_COUNT
	.align		4
        /*0054*/ 	.byte	0x02, 0x4a
	.zero		1
	.zero		1


	//----- nvinfo : EIATTR_EXIT_INSTR_OFFSETS
	.align		4
        /*0058*/ 	.byte	0x04, 0x1c
        /*005a*/ 	.short	(.L_49 - .L_48)


	//   ....[0]....
.L_48:
        /*005c*/ 	.word	0x00000030


	//   ....[1]....
        /*0060*/ 	.word	0x00000ea0


	//   ....[2]....
        /*0064*/ 	.word	0x00001d60


	//----- nvinfo : EIATTR_CBANK_PARAM_SIZE
	.align		4
.L_49:
        /*0068*/ 	.byte	0x03, 0x19
        /*006a*/ 	.short	0x0018


	//----- nvinfo : EIATTR_PARAM_CBANK
	.align		4
        /*006c*/ 	.byte	0x04, 0x0a
        /*006e*/ 	.short	(.L_51 - .L_50)
	.align		4
.L_50:
        /*0070*/ 	.word	index@(.nv.constant0._Z9find_topkPfPiii)
        /*0074*/ 	.short	0x0380
        /*0076*/ 	.short	0x0018


	//----- nvinfo : EIATTR_SW_WAR
	.align		4
.L_51:
        /*0078*/ 	.byte	0x04, 0x36
        /*007a*/ 	.short	(.L_53 - .L_52)
.L_52:
        /*007c*/ 	.word	0x00000008
.L_53:


//--------------------- .nv.info._Z14find_delegatesPfS_ii --------------------------
	.section	.nv.info._Z14find_delegatesPfS_ii,"",@"SHT_CUDA_INFO"
	.sectionflags	@""
	.align	4


	//----- nvinfo : EIATTR_CUDA_API_VERSION
	.align		4
        /*0000*/ 	.byte	0x04, 0x37
        /*0002*/ 	.short	(.L_55 - .L_54)
.L_54:
        /*0004*/ 	.word	0x00000082


	//----- nvinfo : EIATTR_KPARAM_INFO
	.align		4
.L_55:
        /*0008*/ 	.byte	0x04, 0x17
        /*000a*/ 	.short	(.L_57 - .L_56)
.L_56:
        /*000c*/ 	.word	0x00000000
        /*0010*/ 	.short	0x0003
        /*0012*/ 	.short	0x0014
        /*0014*/ 	.byte	0x00, 0xf0, 0x11, 0x00


	//----- nvinfo : EIATTR_KPARAM_INFO
	.align		4
.L_57:
        /*0018*/ 	.byte	0x04, 0x17
        /*001a*/ 	.short	(.L_59 - .L_58)
.L_58:
        /*001c*/ 	.word	0x00000000
        /*0020*/ 	.short	0x0002
        /*0022*/ 	.short	0x0010
        /*0024*/ 	.byte	0x00, 0xf0, 0x11, 0x00


	//----- nvinfo : EIATTR_KPARAM_INFO
	.align		4
.L_59:
        /*0028*/ 	.byte	0x04, 0x17
        /*002a*/ 	.short	(.L_61 - .L_60)
.L_60:
        /*002c*/ 	.word	0x00000000
        /*0030*/ 	.short	0x0001
        /*0032*/ 	.short	0x0008
        /*0034*/ 	.byte	0x00, 0xf5, 0x21, 0x00


	//----- nvinfo : EIATTR_KPARAM_INFO
	.align		4
.L_61:
        /*0038*/ 	.byte	0x04, 0x17
        /*003a*/ 	.short	(.L_63 - .L_62)
.L_62:
        /*003c*/ 	.word	0x00000000
        /*0040*/ 	.short	0x0000
        /*0042*/ 	.short	0x0000
        /*0044*/ 	.byte	0x00, 0xf5, 0x21, 0x00


	//----- nvinfo : EIATTR_SPARSE_MMA_MASK
	.align		4
.L_63:
        /*0048*/ 	.byte	0x03, 0x50
        /*004a*/ 	.short	0x0000


	//----- nvinfo : EIATTR_MAXREG_COUNT
	.align		4
        /*004c*/ 	.byte	0x03, 0x1b
        /*004e*/ 	.short	0x00ff


	//----- nvinfo : EIATTR_MERCURY_ISA_VERSION
	.align		4
        /*0050*/ 	.byte	0x03, 0x5f
        /*0052*/ 	.short	0x0101


	//----- nvinfo : EIATTR_VRC_CTA_INIT_COUNT
	.align		4
        /*0054*/ 	.byte	0x02, 0x4a
	.zero		1
	.zero		1


	//----- nvinfo : EIATTR_EXIT_INSTR_OFFSETS
	.align		4
        /*0058*/ 	.byte	0x04, 0x1c
        /*005a*/ 	.short	(.L_65 - .L_64)


	//   ....[0]....
.L_64:
        /*005c*/ 	.word	0x000009b0


	//----- nvinfo : EIATTR_CRS_STACK_SIZE
	.align		4
.L_65:
        /*0060*/ 	.byte	0x04, 0x1e
        /*0062*/ 	.short	(.L_67 - .L_66)
.L_66:
        /*0064*/ 	.word	0x00000000


	//----- nvinfo : EIATTR_CBANK_PARAM_SIZE
	.align		4
.L_67:
        /*0068*/ 	.byte	0x03, 0x19
        /*006a*/ 	.short	0x0018


	//----- nvinfo : EIATTR_PARAM_CBANK
	.align		4
        /*006c*/ 	.byte	0x04, 0x0a
        /*006e*/ 	.short	(.L_69 - .L_68)
	.align		4
.L_68:
        /*0070*/ 	.word	index@(.nv.constant0._Z14find_delegatesPfS_ii)
        /*0074*/ 	.short	0x0380
        /*0076*/ 	.short	0x0018


	//----- nvinfo : EIATTR_SW_WAR
	.align		4
.L_69:
        /*0078*/ 	.byte	0x04, 0x36
        /*007a*/ 	.short	(.L_71 - .L_70)
.L_70:
        /*007c*/ 	.word	0x00000008
.L_71:


//--------------------- .nv.callgraph             --------------------------
	.section	.nv.callgraph,"",@"SHT_CUDA_CALLGRAPH"
	.align	4
	.sectionentsize	8
	.align		4
        /*0000*/ 	.word	0x00000000
	.align		4
        /*0004*/ 	.word	0xffffffff
	.align		4
        /*0008*/ 	.word	0x00000000
	.align		4
        /*000c*/ 	.word	0xfffffffe
	.align		4
        /*0010*/ 	.word	0x00000000
	.align		4
        /*0014*/ 	.word	0xfffffffd
	.align		4
        /*0018*/ 	.word	0x00000000
	.align		4
        /*001c*/ 	.word	0xfffffffc


//--------------------- .text._Z18concatenate_rangesPfPiiiiS_ --------------------------
	.section	.text._Z18concatenate_rangesPfPiiiiS_,"ax",@progbits
	.align	128
        .global         _Z18concatenate_rangesPfPiiiiS_
        .type           _Z18concatenate_rangesPfPiiiiS_,@function
        .size           _Z18concatenate_rangesPfPiiiiS_,(.L_x_27 - _Z18concatenate_rangesPfPiiiiS_)
        .other          _Z18concatenate_rangesPfPiiiiS_,@"STO_CUDA_ENTRY STV_DEFAULT"
_Z18concatenate_rangesPfPiiiiS_:
.text._Z18concatenate_rangesPfPiiiiS_:
[----:B------:R-:W-:Y:S01]  /*0000*/  LDC R1, c[0x0][0x37c] ;  /* 0x0000df00ff017b82 */ /* 0x000fe20000000800 */
[----:B------:R-:W0:Y:S07]  /*0010*/  S2R R0, SR_CTAID.X ;  /* 0x0000000000007919 */ /* 0x000e2e0000002500 */
[----:B------:R-:W1:Y:S01]  /*0020*/  LDC.64 R2, c[0x0][0x390] ;  /* 0x0000e400ff027b82 */ /* 0x000e620000000a00 */
[----:B------:R-:W0:Y:S01]  /*0030*/  LDCU UR4, c[0x0][0x360] ;  /* 0x00006c00ff0477ac */ /* 0x000e220008000800 */
[----:B------:R-:W0:Y:S02]  /*0040*/  S2R R5, SR_TID.X ;  /* 0x0000000000057919 */ /* 0x000e240000002100 */
[----:B0-----:R-:W-:-:S02]  /*0050*/  IMAD R0, R0, UR4, R5 ;  /* 0x0000000400007c24 */ /* 0x001fc4000f8e0205 */
[----:B-1----:R-:W-:-:S05]  /*0060*/  IMAD R5, R3, R2, RZ ;  /* 0x0000000203057224 */ /* 0x002fca00078e02ff */
[----:B------:R-:W-:-:S13]  /*0070*/  ISETP.GE.AND P0, PT, R0, R5, PT ;  /* 0x000000050000720c */ /* 0x000fda0003f06270 */
[----:B------:R-:W-:Y:S05]  /*0080*/  @P0 EXIT ;  /* 0x000000000000094d */ /* 0x000fea0003800000 */
[----:B------:R-:W-:Y:S01]  /*0090*/  IABS R7, R3 ;  /* 0x0000000300077213 */ /* 0x000fe20000000000 */
[----:B------:R-:W0:Y:S01]  /*00a0*/  LDCU.64 UR4, c[0x0][0x358] ;  /* 0x00006b00ff0477ac */ /* 0x000e220008000a00 */
[----:B------:R-:W-:Y:S02]  /*00b0*/  IABS R8, R0 ;  /* 0x0000000000087213 */ /* 0x000fe40000000000 */
[----:B------:R-:W1:Y:S08]  /*00c0*/  I2F.RP R2, R7 ;  /* 0x0000000700027306 */ /* 0x000e700000209400 */
[----:B-1----:R-:W1:Y:S02]  /*00d0*/  MUFU.RCP R2, R2 ;  /* 0x0000000200027308 */ /* 0x002e640000001000 */
[----:B-1----:R-:W-:-:S06]  /*00e0*/  IADD3 R4, PT, PT, R2, 0xffffffe, RZ ;  /* 0x0ffffffe02047810 */ /* 0x002fcc0007ffe0ff */
[----:B------:R1:W2:Y:S02]  /*00f0*/  F2I.FTZ.U32.TRUNC.NTZ R5, R4 ;  /* 0x0000000400057305 */ /* 0x0002a4000021f000 */
[----:B-1----:R-:W-:Y:S02]  /*0100*/  HFMA2 R4, -RZ, RZ, 0, 0 ;  /* 0x00000000ff047431 */ /* 0x002fe400000001ff */
[----:B--2---:R-:W-:-:S04]  /*0110*/  IMAD.MOV R6, RZ, RZ, -R5 ;  /* 0x000000ffff067224 */ /* 0x004fc800078e0a05 */
[----:B------:R-:W-:-:S04]  /*0120*/  IMAD R9, R6, R7, RZ ;  /* 0x0000000706097224 */ /* 0x000fc800078e02ff */
[----:B------:R-:W-:-:S06]  /*0130*/  IMAD.HI.U32 R5, R5, R9, R4 ;  /* 0x0000000905057227 */ /* 0x000fcc00078e0004 */
[----:B------:R-:W-:Y:S02]  /*0140*/  IMAD.HI.U32 R6, R5, R8, RZ ;  /* 0x0000000805067227 */ /* 0x000fe400078e00ff */
[----:B------:R-:W1:Y:S02]  /*0150*/  LDC.64 R4, c[0x0][0x388] ;  /* 0x0000e200ff047b82 */ /* 0x000e640000000a00 */
[----:B------:R-:W-:-:S04]  /*0160*/  IMAD.MOV R2, RZ, RZ, -R6 ;  /* 0x000000ffff027224 */ /* 0x000fc800078e0a06 */
[----:B------:R-:W-:-:S05]  /*0170*/  IMAD R2, R7, R2, R8 ;  /* 0x0000000207027224 */ /* 0x000fca00078e0208 */
[----:B------:R-:W-:-:S13]  /*0180*/  ISETP.GT.U32.AND P2, PT, R7, R2, PT ;  /* 0x000000020700720c */ /* 0x000fda0003f44070 */
[-C--:B------:R-:W-:Y:S01]  /*0190*/  @!P2 IADD3 R2, PT, PT, R2, -R7.reuse, RZ ;  /* 0x800000070202a210 */ /* 0x080fe20007ffe0ff */
[----:B------:R-:W-:Y:S01]  /*01a0*/  @!P2 VIADD R6, R6, 0x1 ;  /* 0x000000010606a836 */ /* 0x000fe20000000000 */
[----:B------:R-:W-:Y:S02]  /*01b0*/  ISETP.NE.AND P2, PT, R3, RZ, PT ;  /* 0x000000ff0300720c */ /* 0x000fe40003f45270 */
[----:B------:R-:W-:Y:S02]  /*01c0*/  ISETP.GE.U32.AND P0, PT, R2, R7, PT ;  /* 0x000000070200720c */ /* 0x000fe40003f06070 */
[----:B------:R-:W-:-:S04]  /*01d0*/  LOP3.LUT R2, R0, R3, RZ, 0x3c, !PT ;  /* 0x0000000300027212 */ /* 0x000fc800078e3cff */
[----:B------:R-:W-:-:S07]  /*01e0*/  ISETP.GE.AND P1, PT, R2, RZ, PT ;  /* 0x000000ff0200720c */ /* 0x000fce0003f26270 */
[----:B------:R-:W-:-:S05]  /*01f0*/  @P0 IADD3 R6, PT, PT, R6, 0x1, RZ ;  /* 0x0000000106060810 */ /* 0x000fca0007ffe0ff */
[----:B------:R-:W-:Y:S02]  /*0200*/  IMAD.MOV.U32 R9, RZ, RZ, R6 ;  /* 0x000000ffff097224 */ /* 0x000fe400078e0006 */
[----:B------:R-:W2:Y:S03]  /*0210*/  LDC.64 R6, c[0x0][0x380] ;  /* 0x0000e000ff067b82 */ /* 0x000ea60000000a00 */
[----:B------:R-:W-:Y:S02]  /*0220*/  @!P1 IADD3 R9, PT, PT, -R9, RZ, RZ ;  /* 0x000000ff09099210 */ /* 0x000fe40007ffe1ff */
[----:B------:R-:W-:-:S05]  /*0230*/  @!P2 LOP3.LUT R9, RZ, R3, RZ, 0x33, !PT ;  /* 0x00000003ff09a212 */ /* 0x000fca00078e33ff */
[----:B-1----:R-:W-:-:S06]  /*0240*/  IMAD.WIDE R4, R9, 0x4, R4 ;  /* 0x0000000409047825 */ /* 0x002fcc00078e0204 */
[----:B0-----:R-:W3:Y:S01]  /*0250*/  LDG.E R4, desc[UR4][R4.64] ;  /* 0x0000000404047981 */ /* 0x001ee2000c1e1900 */
[----:B------:R-:W-:-:S05]  /*0260*/  IADD3 R2, PT, PT, -R9, RZ, RZ ;  /* 0x000000ff09027210 */ /* 0x000fca0007ffe1ff */
[----:B------:R-:W-:-:S04]  /*0270*/  IMAD R2, R3, R2, R0 ;  /* 0x0000000203027224 */ /* 0x000fc800078e0200 */
[----:B---3--:R-:W-:-:S04]  /*0280*/  IMAD R3, R4, R3, R2 ;  /* 0x0000000304037224 */ /* 0x008fc800078e0202 */
[----:B--2---:R-:W-:Y:S02]  /*0290*/  IMAD.WIDE R2, R3, 0x4, R6 ;  /* 0x0000000403027825 */ /* 0x004fe400078e0206 */
[----:B------:R-:W0:Y:S04]  /*02a0*/  LDC.64 R6, c[0x0][0x3a0] ;  /* 0x0000e800ff067b82 */ /* 0x000e280000000a00 */
[----:B------:R-:W2:Y:S01]  /*02b0*/  LDG.E R3, desc[UR4][R2.64] ;  /* 0x0000000402037981 */ /* 0x000ea2000c1e1900 */
[----:B0-----:R-:W-:-:S05]  /*02c0*/  IMAD.WIDE R6, R0, 0x4, R6 ;  /* 0x0000000400067825 */ /* 0x001fca00078e0206 */
[----:B--2---:R-:W-:Y:S01]  /*02d0*/  STG.E desc[UR4][R6.64], R3 ;  /* 0x0000000306007986 */ /* 0x004fe2000c101904 */
[----:B------:R-:W-:Y:S05]  /*02e0*/  EXIT ;  /* 0x000000000000794d */ /* 0x000fea0003800000 */
.L_x_0:
[----:B------:R-:W-:-:S00]  /*02f0*/  BRA `(.L_x_0) ;  /* 0xfffffffc00fc7947 */ /* 0x000fc0000383ffff */
[----:B------:R-:W-:-:S00]  /*0300*/  NOP ;  /* 0x0000000000007918 */ /* 0x000fc00000000000 */
[----:B------:R-:W-:-:S00]  /*0310*/  NOP ;  /* 0x0000000000007918 */ /* 0x000fc00000000000 */
[----:B------:R-:W-:-:S00]  /*0320*/  NOP ;  /* 0x0000000000007918 */ /* 0x000fc00000000000 */
[----:B------:R-:W-:-:S00]  /*0330*/  NOP ;  /* 0x0000000000007918 */ /* 0x000fc00000000000 */
[----:B------:R-:W-:-:S00]  /*0340*/  NOP ;  /* 0x0000000000007918 */ /* 0x000fc00000000000 */
[----:B------:R-:W-:-:S00]  /*0350*/  NOP ;  /* 0x0000000000007918 */ /* 0x000fc00000000000 */
[----:B------:R-:W-:-:S00]  /*0360*/  NOP ;  /* 0x0000000000007918 */ /* 0x000fc00000000000 */
[----:B------:R-:W-:-:S00]  /*0370*/  NOP ;  /* 0x0000000000007918 */ /* 0x000fc00000000000 */
.L_x_27:


//--------------------- .text._Z9find_topkPfPiii  --------------------------
	.section	.text._Z9find_topkPfPiii,"ax",@progbits
	.align	128
        .global         _Z9find_topkPfPiii
        .type           _Z9find_topkPfPiii,@function
        .size           _Z9find_topkPfPiii,(.L_x_28 - _Z9find_topkPfPiii)
        .other          _Z9find_topkPfPiii,@"STO_CUDA_ENTRY STV_DEFAULT"
_Z9find_topkPfPiii:
.text._Z9find_topkPfPiii:
[----:B------:R-:W-:Y:S08]  /*0000*/  LDC R1, c[0x0][0x37c] ;  /* 0x0000df00ff017b82 */ /* 0x000ff00000000800 */
[----:B------:R-:W0:Y:S02]  /*0010*/  LDC R0, c[0x0][0x394] ;  /* 0x0000e500ff007b82 */ /* 0x000e240000000800 */
[----:B0-----:R-:W-:-:S13]  /*0020*/  ISETP.GE.AND P0, PT, R0, 0x1, PT ;  /* 0x000000010000780c */ /* 0x001fda0003f06270 */
[----:B------:R-:W-:Y:S05]  /*0030*/  @!P0 EXIT ;  /* 0x000000000000894d */ /* 0x000fea0003800000 */
[----:B------:R-:W0:Y:S01]  /*0040*/  LDCU.64 UR4, c[0x0][0x388] ;  /* 0x00007100ff0477ac */ /* 0x000e220008000a00 */
[----:B------:R-:W1:Y:S01]  /*0050*/  LDCU.64 UR6, c[0x0][0x358] ;  /* 0x00006b00ff0677ac */ /* 0x000e620008000a00 */
[----:B0-----:R-:W-:-:S04]  /*0060*/  UISETP.NE.U32.AND UP0, UPT, UR4, URZ, UPT ;  /* 0x000000ff0400728c */ /* 0x001fc8000bf05070 */
[----:B------:R-:W-:-:S09]  /*0070*/  UISETP.NE.AND.EX UP0, UPT, UR5, URZ, UPT, UP0 ;  /* 0x000000ff0500728c */ /* 0x000fd2000bf05300 */
[----:B-1----:R-:W-:Y:S05]  /*0080*/  BRA.U UP0, `(.L_x_1) ;  /* 0x0000000d00947547 */ /* 0x002fea000b800000 */
[----:B------:R-:W-:Y:S01]  /*0090*/  PRMT R0, RZ, 0x7610, R0 ;  /* 0x00007610ff007816 */ /* 0x000fe20000000000 */
[----:B------:R-:W0:Y:S01]  /*00a0*/  LDCU.U16 UR5, c[0x0][0x390] ;  /* 0x00007200ff0577ac */ /* 0x000e220008000400 */
[----:B------:R-:W-:Y:S01]  /*00b0*/  PRMT R2, RZ, 0x7610, R2 ;  /* 0x00007610ff027816 */ /* 0x000fe20000000002 */
[----:B------:R-:W-:-:S06]  /*00c0*/  UMOV UR4, URZ ;  /* 0x000000ff00047c82 */ /* 0x000fcc0008000000 */
.L_x_7:
[----:B-1----:R-:W1:Y:S01]  /*00d0*/  LDC R6, c[0x0][0x390] ;  /* 0x0000e400ff067b82 */ /* 0x002e620000000800 */
[----:B------:R-:W-:Y:S01]  /*00e0*/  IMAD.U32 R3, RZ, RZ, UR4 ;  /* 0x00000004ff037e24 */ /* 0x000fe2000f8e00ff */
[----:B------:R-:W-:-:S03]  /*00f0*/  UIADD3 UR4, UPT, UPT, UR4, 0x1, URZ ;  /* 0x0000000104047890 */ /* 0x000fc6000fffe0ff */
[----:B------:R-:W-:-:S03]  /*0100*/  IMAD.MOV.U32 R11, RZ, RZ, R3 ;  /* 0x000000ffff0b7224 */ /* 0x000fc600078e0003 */
[----:B-1----:R-:W-:-:S13]  /*0110*/  ISETP.LE.AND P0, PT, R6, UR4, PT ;  /* 0x0000000406007c0c */ /* 0x002fda000bf03270 */
[----:B------:R-:W-:Y:S05]  /*0120*/  @P0 BRA `(.L_x_2) ;  /* 0x0000000c00380947 */ /* 0x000fea0003800000 */
[----:B------:R-:W-:Y:S01]  /*0130*/  IADD3 R4, PT, PT, -R3, -0x2, R6 ;  /* 0xfffffffe03047810 */ /* 0x000fe20007ffe106 */
[----:B------:R-:W-:Y:S01]  /*0140*/  IMAD.MOV.U32 R11, RZ, RZ, R3 ;  /* 0x000000ffff0b7224 */ /* 0x000fe200078e0003 */
[----:B------:R-:W-:Y:S02]  /*0150*/  LOP3.LUT R9, RZ, R3, RZ, 0x33, !PT ;  /* 0x00000003ff097212 */ /* 0x000fe400078e33ff */
[----:B------:R-:W-:Y:S01]  /*0160*/  ISETP.GE.U32.AND P0, PT, R4, 0xf, PT ;  /* 0x0000000f0400780c */ /* 0x000fe20003f06070 */
[----:B------:R-:W-:Y:S01]  /*0170*/  IMAD.U32 R4, RZ, RZ, UR4 ;  /* 0x00000004ff047e24 */ /* 0x000fe2000f8e00ff */
[----:B------:R-:W-:-:S11]  /*0180*/  IADD3 R9, PT, PT, R9, R6, RZ ;  /* 0x0000000609097210 */ /* 0x000fd60007ffe0ff */
[----:B------:R-:W-:Y:S05]  /*0190*/  @!P0 BRA `(.L_x_3) ;  /* 0x0000000400708947 */ /* 0x000fea0003800000 */
[----:B------:R-:W-:Y:S01]  /*01a0*/  LOP3.LUT R8, R9, 0xfffffff0, RZ, 0xc0, !PT ;  /* 0xfffffff009087812 */ /* 0x000fe200078ec0ff */
[--C-:B------:R-:W-:Y:S02]  /*01b0*/  IMAD.MOV.U32 R10, RZ, RZ, R3.reuse ;  /* 0x000000ffff0a7224 */ /* 0x100fe400078e0003 */
[----:B------:R-:W-:Y:S01]  /*01c0*/  IMAD.MOV.U32 R11, RZ, RZ, R3 ;  /* 0x000000ffff0b7224 */ /* 0x000fe200078e0003 */
[----:B------:R-:W-:-:S07]  /*01d0*/  IADD3 R8, PT, PT, -R8, RZ, RZ ;  /* 0x000000ff08087210 */ /* 0x000fce0007ffe1ff */
.L_x_4:
[----:B------:R-:W1:Y:S01]  /*01e0*/  LDC.64 R6, c[0x0][0x380] ;  /* 0x0000e000ff067b82 */ /* 0x000e620000000a00 */
[----:B------:R-:W-:Y:S02]  /*01f0*/  VIADD R14, R10, 0x1 ;  /* 0x000000010a0e7836 */ /* 0x000fe40000000000 */
[----:B-1----:R-:W-:-:S04]  /*0200*/  IMAD.WIDE R12, R11, 0x4, R6 ;  /* 0x000000040b0c7825 */ /* 0x002fc800078e0206 */
[----:B------:R-:W-:Y:S02]  /*0210*/  IMAD.WIDE.U32 R4, R14, 0x4, R6 ;  /* 0x000000040e047825 */ /* 0x000fe400078e0006 */
[----:B------:R-:W2:Y:S04]  /*0220*/  LDG.E R12, desc[UR6][R12.64] ;  /* 0x000000060c0c7981 */ /* 0x000ea8000c1e1900 */
[----:B------:R-:W2:Y:S04]  /*0230*/  LDG.E R15, desc[UR6][R4.64] ;  /* 0x00000006040f7981 */ /* 0x000ea8000c1e1900 */
[----:B------:R-:W3:Y:S04]  /*0240*/  LDG.E R16, desc[UR6][R4.64+0x4] ;  /* 0x0000040604107981 */ /* 0x000ee8000c1e1900 */
[----:B------:R-:W4:Y:S01]  /*0250*/  LDG.E R18, desc[UR6][R4.64+0x8] ;  /* 0x0000080604127981 */ /* 0x000f22000c1e1900 */
[----:B--2---:R-:W-:-:S04]  /*0260*/  FSETP.GT.AND P0, PT, R15, R12, PT ;  /* 0x0000000c0f00720b */ /* 0x004fc80003f04000 */
[----:B------:R-:W-:-:S05]  /*0270*/  SEL R11, R14, R11, P0 ;  /* 0x0000000b0e0b7207 */ /* 0x000fca0000000000 */
[----:B------:R-:W-:-:S06]  /*0280*/  IMAD.WIDE R14, R11, 0x4, R6 ;  /* 0x000000040b0e7825 */ /* 0x000fcc00078e0206 */
[----:B------:R-:W3:Y:S02]  /*0290*/  LDG.E R15, desc[UR6][R14.64] ;  /* 0x000000060e0f7981 */ /* 0x000ee4000c1e1900 */
[----:B---3--:R-:W-:-:S13]  /*02a0*/  FSETP.GT.AND P0, PT, R16, R15, PT ;  /* 0x0000000f1000720b */ /* 0x008fda0003f04000 */
[----:B------:R-:W-:-:S04]  /*02b0*/  @P0 VIADD R11, R10, 0x2 ;  /* 0x000000020a0b0836 */ /* 0x000fc80000000000 */
[----:B------:R-:W-:-:S06]  /*02c0*/  IMAD.WIDE R16, R11, 0x4, R6 ;  /* 0x000000040b107825 */ /* 0x000fcc00078e0206 */
[----:B------:R-:W4:Y:S02]  /*02d0*/  LDG.E R17, desc[UR6][R16.64] ;  /* 0x0000000610117981 */ /* 0x000f24000c1e1900 */
[----:B----4-:R-:W-:Y:S02]  /*02e0*/  FSETP.GT.AND P0, PT, R18, R17, PT ;  /* 0x000000111200720b */ /* 0x010fe40003f04000 */
[----:B------:R-:W2:Y:S11]  /*02f0*/  LDG.E R18, desc[UR6][R4.64+0xc] ;  /* 0x00000c0604127981 */ /* 0x000eb6000c1e1900 */
[----:B------:R-:W-:-:S04]  /*0300*/  @P0 VIADD R11, R10, 0x3 ;  /* 0x000000030a0b0836 */ /* 0x000fc80000000000 */
[----:B------:R-:W-:-:S06]  /*0310*/  IMAD.WIDE R12, R11, 0x4, R6 ;  /* 0x000000040b0c7825 */ /* 0x000fcc00078e0206 */
[----:B------:R-:W2:Y:S02]  /*0320*/  LDG.E R13, desc[UR6][R12.64] ;  /* 0x000000060c0d7981 */ /* 0x000ea4000c1e1900 */
[----:B--2---:R-:W-:Y:S02]  /*0330*/  FSETP.GT.AND P0, PT, R18, R13, PT ;  /* 0x0000000d1200720b */ /* 0x004fe40003f04000 */
[----:B------:R-:W2:Y:S11]  /*0340*/  LDG.E R18, desc[UR6][R4.64+0x10] ;  /* 0x0000100604127981 */ /* 0x000eb6000c1e1900 */
[----:B------:R-:W-:-:S05]  /*0350*/  @P0 IADD3 R11, PT, PT, R10, 0x4, RZ ;  /* 0x000000040a0b0810 */ /* 0x000fca0007ffe0ff */
[----:B------:R-:W-:-:S06]  /*0360*/  IMAD.WIDE R14, R11, 0x4, R6 ;  /* 0x000000040b0e7825 */ /* 0x000fcc00078e0206 */
[----:B------:R-:W2:Y:S02]  /*0370*/  LDG.E R15, desc[UR6][R14.64] ;  /* 0x000000060e0f7981 */ /* 0x000ea4000c1e1900 */
[----:B--2---:R-:W-:Y:S02]  /*0380*/  FSETP.GT.AND P0, PT, R18, R15, PT ;  /* 0x0000000f1200720b */ /* 0x004fe40003f04000 */
[----:B------:R-:W2:Y:S11]  /*0390*/  LDG.E R18, desc[UR6][R4.64+0x14] ;  /* 0x0000140604127981 */ /* 0x000eb6000c1e1900 */
[----:B------:R-:W-:-:S04]  /*03a0*/  @P0 VIADD R11, R10, 0x5 ;  /* 0x000000050a0b0836 */ /* 0x000fc80000000000 */
        /* <DEDUP_REMOVED lines=36> */
[----:B------:R-:W2:Y:S04]  /*05f0*/  LDG.E R13, desc[UR6][R12.64] ;  /* 0x000000060c0d7981 */ /* 0x000ea8000c1e1900 */
[----:B------:R-:W3:Y:S01]  /*0600*/  LDG.E R12, desc[UR6][R4.64+0x3c] ;  /* 0x00003c06040c7981 */ /* 0x000ee2000c1e1900 */
[----:B--2---:R-:W-:-:S03]  /*0610*/  FSETP.GT.AND P0, PT, R18, R13, PT ;  /* 0x0000000d1200720b */ /* 0x004fc60003f04000 */
[----:B------:R-:W2:Y:S10]  /*0620*/  LDG.E R18, desc[UR6][R4.64+0x34] ;  /* 0x0000340604127981 */ /* 0x000eb4000c1e1900 */
        /* <DEDUP_REMOVED lines=8> */
[----:B--2---:R-:W-:-:S13]  /*06b0*/  FSETP.GT.AND P0, PT, R18, R17, PT ;  /* 0x000000111200720b */ /* 0x004fda0003f04000 */
[----:B------:R-:W-:-:S04]  /*06c0*/  @P0 VIADD R11, R10, 0xf ;  /* 0x0000000f0a0b0836 */ /* 0x000fc80000000000 */
[----:B------:R-:W-:-:S06]  /*06d0*/  IMAD.WIDE R6, R11, 0x4, R6 ;  /* 0x000000040b067825 */ /* 0x000fcc00078e0206 */
[----:B------:R-:W3:Y:S01]  /*06e0*/  LDG.E R7, desc[UR6][R6.64] ;  /* 0x0000000606077981 */ /* 0x000ee2000c1e1900 */
[----:B------:R-:W-:-:S04]  /*06f0*/  IADD3 R8, PT, PT, R8, 0x10, RZ ;  /* 0x0000001008087810 */ /* 0x000fc80007ffe0ff */
[----:B------:R-:W-:Y:S01]  /*0700*/  ISETP.NE.AND P1, PT, R8, RZ, PT ;  /* 0x000000ff0800720c */ /* 0x000fe20003f25270 */
[----:B------:R-:W-:Y:S01]  /*0710*/  VIADD R10, R10, 0x10 ;  /* 0x000000100a0a7836 */ /* 0x000fe20000000000 */
[----:B---3--:R-:W-:-:S04]  /*0720*/  FSETP.GT.AND P0, PT, R12, R7, PT ;  /* 0x000000070c00720b */ /* 0x008fc80003f04000 */
[----:B------:R-:W-:-:S07]  /*0730*/  SEL R11, R10, R11, P0 ;  /* 0x0000000b0a0b7207 */ /* 0x000fce0000000000 */
[----:B------:R-:W-:Y:S05]  /*0740*/  @P1 BRA `(.L_x_4) ;  /* 0xfffffff800a41947 */ /* 0x000fea000383ffff */
[----:B------:R-:W-:-:S07]  /*0750*/  VIADD R4, R10, 0x1 ;  /* 0x000000010a047836 */ /* 0x000fce0000000000 */
.L_x_3:
[----:B------:R-:W-:-:S13]  /*0760*/  LOP3.LUT P0, RZ, R9, 0xf, RZ, 0xc0, !PT ;  /* 0x0000000f09ff7812 */ /* 0x000fda000780c0ff */
[----:B------:R-:W-:Y:S05]  /*0770*/  @!P0 BRA `(.L_x_2) ;  /* 0x0000000400a48947 */ /* 0x000fea0003800000 */
[----:B------:R-:W-:-:S05]  /*0780*/  LOP3.LUT R5, RZ, R2, RZ, 0x33, !PT ;  /* 0x00000002ff057212 */ /* 0x000fca00078e33ff */
[----:B0-----:R-:W-:-:S05]  /*0790*/  VIADD R5, R5, UR5 ;  /* 0x0000000505057c36 */ /* 0x001fca0008000000 */
[----:B------:R-:W-:-:S04]  /*07a0*/  LOP3.LUT R5, R5, 0xf, RZ, 0xc0, !PT ;  /* 0x0000000f05057812 */ /* 0x000fc800078ec0ff */
[C---:B------:R-:W-:Y:S02]  /*07b0*/  IADD3 R6, PT, PT, R5.reuse, -0x1, RZ ;  /* 0xffffffff05067810 */ /* 0x040fe40007ffe0ff */
[----:B------:R-:W-:Y:S02]  /*07c0*/  LOP3.LUT P0, RZ, R5, 0x7, RZ, 0xc0, !PT ;  /* 0x0000000705ff7812 */ /* 0x000fe4000780c0ff */
[----:B------:R-:W-:-:S13]  /*07d0*/  ISETP.GE.U32.AND P1, PT, R6, 0x7, PT ;  /* 0x000000070600780c */ /* 0x000fda0003f26070 */
[----:B------:R-:W-:Y:S05]  /*07e0*/  @!P1 BRA `(.L_x_5) ;  /* 0x0000000000ac9947 */ /* 0x000fea0003800000 */
[----:B------:R-:W0:Y:S02]  /*07f0*/  LDC.64 R8, c[0x0][0x380] ;  /* 0x0000e000ff087b82 */ /* 0x000e240000000a00 */
[----:B0-----:R-:W-:-:S04]  /*0800*/  IMAD.WIDE R12, R11, 0x4, R8 ;  /* 0x000000040b0c7825 */ /* 0x001fc800078e0208 */
[C---:B------:R-:W-:Y:S02]  /*0810*/  IMAD.WIDE.U32 R6, R4.reuse, 0x4, R8 ;  /* 0x0000000404067825 */ /* 0x040fe400078e0008 */
[----:B------:R-:W2:Y:S04]  /*0820*/  LDG.E R12, desc[UR6][R12.64] ;  /* 0x000000060c0c7981 */ /* 0x000ea8000c1e1900 */
[----:B------:R-:W2:Y:S02]  /*0830*/  LDG.E R5, desc[UR6][R6.64] ;  /* 0x0000000606057981 */ /* 0x000ea4000c1e1900 */
[----:B--2---:R-:W-:Y:S02]  /*0840*/  FSETP.GT.AND P1, PT, R5, R12, PT ;  /* 0x0000000c0500720b */ /* 0x004fe40003f24000 */
[----:B------:R-:W2:Y:S02]  /*0850*/  LDG.E R5, desc[UR6][R6.64+0x4] ;  /* 0x0000040606057981 */ /* 0x000ea4000c1e1900 */
[----:B------:R-:W-:-:S05]  /*0860*/  SEL R11, R4, R11, P1 ;  /* 0x0000000b040b7207 */ /* 0x000fca0000800000 */
        /* <DEDUP_REMOVED lines=32> */
[----:B--2---:R-:W-:-:S13]  /*0a70*/  FSETP.GT.AND P1, PT, R5, R8, PT ;  /* 0x000000080500720b */ /* 0x004fda0003f24000 */
[C---:B------:R-:W-:Y:S02]  /*0a80*/  @P1 VIADD R11, R4.reuse, 0x7 ;  /* 0x00000007040b1836 */ /* 0x040fe40000000000 */
[----:B------:R-:W-:-:S07]  /*0a90*/  VIADD R4, R4, 0x8 ;  /* 0x0000000804047836 */ /* 0x000fce0000000000 */
.L_x_5:
[----:B------:R-:W-:Y:S05]  /*0aa0*/  @!P0 BRA `(.L_x_2) ;  /* 0x0000000000d88947 */ /* 0x000fea0003800000 */
[----:B------:R-:W-:-:S04]  /*0ab0*/  LOP3.LUT R5, RZ, R0, RZ, 0x33, !PT ;  /* 0x00000000ff057212 */ /* 0x000fc800078e33ff */
[----:B------:R-:W-:-:S04]  /*0ac0*/  IADD3 R5, PT, PT, R5, UR5, RZ ;  /* 0x0000000505057c10 */ /* 0x000fc8000fffe0ff */
[----:B------:R-:W-:-:S04]  /*0ad0*/  LOP3.LUT R5, R5, 0xffff, RZ, 0xc0, !PT ;  /* 0x0000ffff05057812 */ /* 0x000fc800078ec0ff */
[C---:B------:R-:W-:Y:S02]  /*0ae0*/  LOP3.LUT R6, R5.reuse, 0x7, RZ, 0xc0, !PT ;  /* 0x0000000705067812 */ /* 0x040fe400078ec0ff */
[----:B------:R-:W-:-:S03]  /*0af0*/  LOP3.LUT R5, R5, 0x3, RZ, 0xc0, !PT ;  /* 0x0000000305057812 */ /* 0x000fc600078ec0ff */
[----:B------:R-:W-:Y:S01]  /*0b00*/  VIADD R6, R6, 0xffffffff ;  /* 0xffffffff06067836 */ /* 0x000fe20000000000 */
[----:B------:R-:W-:-:S04]  /*0b10*/  ISETP.NE.AND P0, PT, R5, RZ, PT ;  /* 0x000000ff0500720c */ /* 0x000fc80003f05270 */
[----:B------:R-:W-:-:S13]  /*0b20*/  ISETP.GE.U32.AND P1, PT, R6, 0x3, PT ;  /* 0x000000030600780c */ /* 0x000fda0003f26070 */
[----:B------:R-:W-:Y:S05]  /*0b30*/  @!P1 BRA `(.L_x_6) ;  /* 0x0000000000609947 */ /* 0x000fea0003800000 */
[----:B------:R-:W0:Y:S02]  /*0b40*/  LDC.64 R8, c[0x0][0x380] ;  /* 0x0000e000ff087b82 */ /* 0x000e240000000a00 */
[----:B0-----:R-:W-:-:S04]  /*0b50*/  IMAD.WIDE R12, R11, 0x4, R8 ;  /* 0x000000040b0c7825 */ /* 0x001fc800078e0208 */
[----:B------:R-:W-:Y:S02]  /*0b60*/  IMAD.WIDE.U32 R6, R4, 0x4, R8 ;  /* 0x0000000404067825 */ /* 0x000fe400078e0008 */
[----:B------:R-:W2:Y:S04]  /*0b70*/  LDG.E R13, desc[UR6][R12.64] ;  /* 0x000000060c0d7981 */ /* 0x000ea8000c1e1900 */
[----:B------:R-:W2:Y:S04]  /*0b80*/  LDG.E R10, desc[UR6][R6.64] ;  /* 0x00000006060a7981 */ /* 0x000ea8000c1e1900 */
[----:B------:R-:W3:Y:S04]  /*0b90*/  LDG.E R14, desc[UR6][R6.64+0x4] ;  /* 0x00000406060e7981 */ /* 0x000ee8000c1e1900 */
[----:B------:R-:W4:Y:S04]  /*0ba0*/  LDG.E R16, desc[UR6][R6.64+0x8] ;  /* 0x0000080606107981 */ /* 0x000f28000c1e1900 */
[----:B------:R-:W5:Y:S01]  /*0bb0*/  LDG.E R12, desc[UR6][R6.64+0xc] ;  /* 0x00000c06060c7981 */ /* 0x000f62000c1e1900 */
        /* <DEDUP_REMOVED lines=8> */
[----:B----4-:R-:W-:-:S13]  /*0c40*/  FSETP.GT.AND P1, PT, R16, R15, PT ;  /* 0x0000000f1000720b */ /* 0x010fda0003f24000 */
[----:B------:R-:W-:-:S05]  /*0c50*/  @P1 IADD3 R17, PT, PT, R4, 0x2, RZ ;  /* 0x0000000204111810 */ /* 0x000fca0007ffe0ff */
[----:B------:R-:W-:-:S06]  /*0c60*/  IMAD.WIDE R8, R17, 0x4, R8 ;  /* 0x0000000411087825 */ /* 0x000fcc00078e0208 */
[----:B------:R-:W5:Y:S02]  /*0c70*/  LDG.E R9, desc[UR6][R8.64] ;  /* 0x0000000608097981 */ /* 0x000f64000c1e1900 */
[----:B-----5:R-:W-:-:S13]  /*0c80*/  FSETP.GT.AND P1, PT, R12, R9, PT ;  /* 0x000000090c00720b */ /* 0x020fda0003f24000 */
[C---:B------:R-:W-:Y:S02]  /*0c90*/  @P1 VIADD R17, R4.reuse, 0x3 ;  /* 0x0000000304111836 */ /* 0x040fe40000000000 */
[----:B------:R-:W-:-:S03]  /*0ca0*/  VIADD R4, R4, 0x4 ;  /* 0x0000000404047836 */ /* 0x000fc60000000000 */
[----:B------:R-:W-:-:S07]  /*0cb0*/  MOV R11, R17 ;  /* 0x00000011000b7202 */ /* 0x000fce0000000f00 */
.L_x_6:
[----:B------:R-:W-:Y:S05]  /*0cc0*/  @!P0 BRA `(.L_x_2) ;  /* 0x0000000000508947 */ /* 0x000fea0003800000 */
[----:B------:R-:W0:Y:S02]  /*0cd0*/  LDC.64 R8, c[0x0][0x380] ;  /* 0x0000e000ff087b82 */ /* 0x000e240000000a00 */
[----:B0-----:R-:W-:-:S04]  /*0ce0*/  IMAD.WIDE R12, R11, 0x4, R8 ;  /* 0x000000040b0c7825 */ /* 0x001fc800078e0208 */
[----:B------:R-:W-:Y:S02]  /*0cf0*/  IMAD.WIDE.U32 R6, R4, 0x4, R8 ;  /* 0x0000000404067825 */ /* 0x000fe400078e0008 */
[----:B------:R-:W2:Y:S04]  /*0d00*/  LDG.E R13, desc[UR6][R12.64] ;  /* 0x000000060c0d7981 */ /* 0x000ea8000c1e1900 */
[----:B------:R-:W2:Y:S01]  /*0d10*/  LDG.E R10, desc[UR6][R6.64] ;  /* 0x00000006060a7981 */ /* 0x000ea2000c1e1900 */
[----:B------:R-:W-:Y:S02]  /*0d20*/  ISETP.NE.AND P1, PT, R5, 0x1, PT ;  /* 0x000000010500780c */ /* 0x000fe40003f25270 */
[----:B--2---:R-:W-:-:S04]  /*0d30*/  FSETP.GT.AND P0, PT, R10, R13, PT ;  /* 0x0000000d0a00720b */ /* 0x004fc80003f04000 */
[----:B------:R-:W-:-:S07]  /*0d40*/  SEL R11, R4, R11, P0 ;  /* 0x0000000b040b7207 */ /* 0x000fce0000000000 */
[----:B------:R-:W-:Y:S05]  /*0d50*/  @!P1 BRA `(.L_x_2) ;  /* 0x00000000002c9947 */ /* 0x000fea0003800000 */
[----:B------:R-:W-:Y:S01]  /*0d60*/  IMAD.WIDE R12, R11, 0x4, R8 ;  /* 0x000000040b0c7825 */ /* 0x000fe200078e0208 */
[----:B------:R-:W2:Y:S05]  /*0d70*/  LDG.E R10, desc[UR6][R6.64+0x4] ;  /* 0x00000406060a7981 */ /* 0x000eaa000c1e1900 */
[----:B------:R-:W2:Y:S01]  /*0d80*/  LDG.E R13, desc[UR6][R12.64] ;  /* 0x000000060c0d7981 */ /* 0x000ea2000c1e1900 */
[----:B------:R-:W-:-:S13]  /*0d90*/  ISETP.NE.AND P0, PT, R5, 0x2, PT ;  /* 0x000000020500780c */ /* 0x000fda0003f05270 */
[----:B------:R-:W3:Y:S01]  /*0da0*/  @P0 LDG.E R5, desc[UR6][R6.64+0x8] ;  /* 0x0000080606050981 */ /* 0x000ee2000c1e1900 */
[----:B--2---:R-:W-:-:S13]  /*0db0*/  FSETP.GT.AND P1, PT, R10, R13, PT ;  /* 0x0000000d0a00720b */ /* 0x004fda0003f24000 */
[----:B------:R-:W-:-:S04]  /*0dc0*/  @P1 VIADD R11, R4, 0x1 ;  /* 0x00000001040b1836 */ /* 0x000fc80000000000 */
[----:B------:R-:W-:-:S06]  /*0dd0*/  @P0 IMAD.WIDE R8, R11, 0x4, R8 ;  /* 0x000000040b080825 */ /* 0x000fcc00078e0208 */
[----:B------:R-:W3:Y:S02]  /*0de0*/  @P0 LDG.E R8, desc[UR6][R8.64] ;  /* 0x0000000608080981 */ /* 0x000ee4000c1e1900 */
[----:B---3--:R-:W-:-:S13]  /*0df0*/  FSETP.GT.AND P1, PT, R5, R8, P0 ;  /* 0x000000080500720b */ /* 0x008fda0000724000 */
[----:B------:R-:W-:-:S07]  /*0e00*/  @P1 VIADD R11, R4, 0x2 ;  /* 0x00000002040b1836 */ /* 0x000fce0000000000 */
.L_x_2:
[----:B------:R-:W1:Y:S08]  /*0e10*/  LDC.64 R4, c[0x0][0x380] ;  /* 0x0000e000ff047b82 */ /* 0x000e700000000a00 */
[----:B------:R-:W2:Y:S01]  /*0e20*/  LDC R8, c[0x0][0x394] ;  /* 0x0000e500ff087b82 */ /* 0x000ea20000000800 */
[----:B-1----:R-:W-:-:S04]  /*0e30*/  IMAD.WIDE R6, R11, 0x4, R4 ;  /* 0x000000040b067825 */ /* 0x002fc800078e0204 */
[----:B------:R-:W-:Y:S01]  /*0e40*/  IMAD.WIDE.U32 R4, R3, 0x4, R4 ;  /* 0x0000000403047825 */ /* 0x000fe200078e0004 */
[----:B------:R-:W3:Y:S04]  /*0e50*/  LDG.E R9, desc[UR6][R6.64] ;  /* 0x0000000606097981 */ /* 0x000ee8000c1e1900 */
[----:B------:R-:W4:Y:S01]  /*0e60*/  LDG.E R3, desc[UR6][R4.64] ;  /* 0x0000000604037981 */ /* 0x000f22000c1e1900 */
[----:B--2---:R-:W-:-:S03]  /*0e70*/  ISETP.NE.AND P0, PT, R8, UR4, PT ;  /* 0x0000000408007c0c */ /* 0x004fc6000bf05270 */
[----:B---3--:R1:W-:Y:S04]  /*0e80*/  STG.E desc[UR6][R4.64], R9 ;  /* 0x0000000904007986 */ /* 0x0083e8000c101906 */
[----:B----4-:R1:W-:Y:S06]  /*0e90*/  STG.E desc[UR6][R6.64], R3 ;  /* 0x0000000306007986 */ /* 0x0103ec000c101906 */
[----:B0-----:R-:W-:Y:S05]  /*0ea0*/  @!P0 EXIT ;  /* 0x000000000000894d */ /* 0x001fea0003800000 */
[----:B------:R-:W-:Y:S01]  /*0eb0*/  IADD3 R2, PT, PT, R2, 0x1, RZ ;  /* 0x0000000102027810 */ /* 0x000fe20007ffe0ff */
[----:B------:R-:W-:Y:S01]  /*0ec0*/  VIADD R0, R0, 0x1 ;  /* 0x0000000100007836 */ /* 0x000fe20000000000 */
[----:B------:R-:W-:Y:S06]  /*0ed0*/  BRA `(.L_x_7) ;  /* 0xfffffff0007c7947 */ /* 0x000fec000383ffff */
.L_x_1:
[----:B------:R-:W-:Y:S01]  /*0ee0*/  PRMT R0, RZ, 0x7610, R0 ;  /* 0x00007610ff007816 */ /* 0x000fe20000000000 */
[----:B------:R-:W0:Y:S01]  /*0ef0*/  LDCU.U16 UR5, c[0x0][0x390] ;  /* 0x00007200ff0577ac */ /* 0x000e220008000400 */
[----:B------:R-:W-:Y:S01]  /*0f00*/  PRMT R2, RZ, 0x7610, R2 ;  /* 0x00007610ff027816 */ /* 0x000fe20000000002 */
[----:B------:R-:W-:-:S06]  /*0f10*/  UMOV UR4, URZ ;  /* 0x000000ff00047c82 */ /* 0x000fcc0008000000 */
.L_x_13:
[----:B-1----:R-:W1:Y:S01]  /*0f20*/  LDC R4, c[0x0][0x390] ;  /* 0x0000e400ff047b82 */ /* 0x002e620000000800 */
[----:B------:R-:W-:Y:S01]  /*0f30*/  IMAD.U32 R3, RZ, RZ, UR4 ;  /* 0x00000004ff037e24 */ /* 0x000fe2000f8e00ff */
[----:B------:R-:W-:-:S04]  /*0f40*/  UIADD3 UR4, UPT, UPT, UR4, 0x1, URZ ;  /* 0x0000000104047890 */ /* 0x000fc8000fffe0ff */
[----:B------:R-:W-:Y:S02]  /*0f50*/  MOV R13, R3 ;  /* 0x00000003000d7202 */ /* 0x000fe40000000f00 */
[----:B-1----:R-:W-:-:S13]  /*0f60*/  ISETP.LE.AND P0, PT, R4, UR4, PT ;  /* 0x0000000404007c0c */ /* 0x002fda000bf03270 */
[----:B------:R-:W-:Y:S05]  /*0f70*/  @P0 BRA `(.L_x_8) ;  /* 0x0000000c002c0947 */ /* 0x000fea0003800000 */
[--C-:B------:R-:W-:Y:S02]  /*0f80*/  IADD3 R6, PT, PT, -R3, -0x2, R4.reuse ;  /* 0xfffffffe03067810 */ /* 0x100fe40007ffe104 */
[-C--:B------:R-:W-:Y:S02]  /*0f90*/  LOP3.LUT R11, RZ, R3.reuse, RZ, 0x33, !PT ;  /* 0x00000003ff0b7212 */ /* 0x080fe400078e33ff */
[----:B------:R-:W-:Y:S02]  /*0fa0*/  ISETP.GE.U32.AND P1, PT, R6, 0xf, PT ;  /* 0x0000000f0600780c */ /* 0x000fe40003f26070 */
[----:B------:R-:W-:Y:S01]  /*0fb0*/  MOV R13, R3 ;  /* 0x00000003000d7202 */ /* 0x000fe20000000f00 */
[----:B------:R-:W-:Y:S02]  /*0fc0*/  IMAD.IADD R5, R11, 0x1, R4 ;  /* 0x000000010b057824 */ /* 0x000fe400078e0204 */
[----:B------:R-:W-:-:S03]  /*0fd0*/  IMAD.U32 R4, RZ, RZ, UR4 ;  /* 0x00000004ff047e24 */ /* 0x000fc6000f8e00ff */
[----:B------:R-:W-:-:S05]  /*0fe0*/  LOP3.LUT P0, RZ, R5, 0xf, RZ, 0xc0, !PT ;  /* 0x0000000f05ff7812 */ /* 0x000fca000780c0ff */
[----:B------:R-:W-:Y:S08]  /*0ff0*/  @!P1 BRA `(.L_x_9) ;  /* 0x0000000400649947 */ /* 0x000ff00003800000 */
[----:B------:R-:W-:Y:S01]  /*1000*/  LOP3.LUT R5, R5, 0xfffffff0, RZ, 0xc0, !PT ;  /* 0xfffffff005057812 */ /* 0x000fe200078ec0ff */
[----:B------:R-:W-:Y:S02]  /*1010*/  IMAD.U32 R4, RZ, RZ, UR4 ;  /* 0x00000004ff047e24 */ /* 0x000fe4000f8e00ff */
[----:B------:R-:W-:-:S07]  /*1020*/  IMAD.MOV.U32 R13, RZ, RZ, R3 ;  /* 0x000000ffff0d7224 */ /* 0x000fce00078e0003 */
.L_x_10:
[----:B------:R-:W1:Y:S02]  /*1030*/  LDC.64 R8, c[0x0][0x380] ;  /* 0x0000e000ff087b82 */ /* 0x000e640000000a00 */
[----:B-1----:R-:W-:-:S04]  /*1040*/  IMAD.WIDE R14, R13, 0x4, R8 ;  /* 0x000000040d0e7825 */ /* 0x002fc800078e0208 */
[----:B------:R-:W-:Y:S02]  /*1050*/  IMAD.WIDE.U32 R6, R4, 0x4, R8 ;  /* 0x0000000404067825 */ /* 0x000fe400078e0008 */
        /* <DEDUP_REMOVED lines=78> */
[C---:B------:R-:W-:Y:S01]  /*1540*/  @P1 VIADD R13, R4.reuse, 0xf ;  /* 0x0000000f040d1836 */ /* 0x040fe20000000000 */
[----:B------:R-:W-:-:S05]  /*1550*/  IADD3 R4, PT, PT, R4, 0x10, RZ ;  /* 0x0000001004047810 */ /* 0x000fca0007ffe0ff */
[----:B------:R-:W-:-:S05]  /*1560*/  IMAD.IADD R10, R11, 0x1, R4 ;  /* 0x000000010b0a7824 */ /* 0x000fca00078e0204 */
[----:B------:R-:W-:-:S13]  /*1570*/  ISETP.NE.AND P1, PT, R10, R5, PT ;  /* 0x000000050a00720c */ /* 0x000fda0003f25270 */
[----:B------:R-:W-:Y:S05]  /*1580*/  @P1 BRA `(.L_x_10) ;  /* 0xfffffff800a81947 */ /* 0x000fea000383ffff */
.L_x_9:
        /* <DEDUP_REMOVED lines=51> */
.L_x_11:
        /* <DEDUP_REMOVED lines=34> */
.L_x_12:
        /* <DEDUP_REMOVED lines=21> */
.L_x_8:
[----:B------:R-:W1:Y:S01]  /*1c30*/  LDC.64 R4, c[0x0][0x380] ;  /* 0x0000e000ff047b82 */ /* 0x000e620000000a00 */
[----:B------:R-:W2:Y:S07]  /*1c40*/  LDCU UR8, c[0x0][0x394] ;  /* 0x00007280ff0877ac */ /* 0x000eae0008000800 */
[----:B------:R-:W3:Y:S01]  /*1c50*/  LDC.64 R6, c[0x0][0x388] ;  /* 0x0000e200ff067b82 */ /* 0x000ee20000000a00 */
[----:B-1----:R-:W-:-:S04]  /*1c60*/  IMAD.WIDE R10, R13, 0x4, R4 ;  /* 0x000000040d0a7825 */ /* 0x002fc800078e0204 */
[----:B------:R-:W-:Y:S01]  /*1c70*/  IMAD.WIDE.U32 R4, R3, 0x4, R4 ;  /* 0x0000000403047825 */ /* 0x000fe200078e0004 */
[----:B------:R-:W4:Y:S04]  /*1c80*/  LDG.E R17, desc[UR6][R10.64] ;  /* 0x000000060a117981 */ /* 0x000f28000c1e1900 */
[----:B------:R-:W5:Y:S01]  /*1c90*/  LDG.E R15, desc[UR6][R4.64] ;  /* 0x00000006040f7981 */ /* 0x000f62000c1e1900 */
[----:B---3--:R-:W-:-:S04]  /*1ca0*/  IMAD.WIDE R8, R13, 0x4, R6 ;  /* 0x000000040d087825 */ /* 0x008fc800078e0206 */
[----:B------:R-:W-:Y:S01]  /*1cb0*/  IMAD.WIDE.U32 R6, R3, 0x4, R6 ;  /* 0x0000000403067825 */ /* 0x000fe200078e0006 */
[----:B----4-:R1:W-:Y:S04]  /*1cc0*/  STG.E desc[UR6][R4.64], R17 ;  /* 0x0000001104007986 */ /* 0x0103e8000c101906 */
[----:B-----5:R1:W-:Y:S04]  /*1cd0*/  STG.E desc[UR6][R10.64], R15 ;  /* 0x0000000f0a007986 */ /* 0x0203e8000c101906 */
[----:B------:R-:W3:Y:S04]  /*1ce0*/  LDG.E R13, desc[UR6][R8.64] ;  /* 0x00000006080d7981 */ /* 0x000ee8000c1e1900 */
[----:B------:R-:W4:Y:S01]  /*1cf0*/  LDG.E R3, desc[UR6][R6.64] ;  /* 0x0000000606037981 */ /* 0x000f22000c1e1900 */
[----:B--2---:R-:W-:Y:S01]  /*1d00*/  UISETP.NE.AND UP0, UPT, UR4, UR8, UPT ;  /* 0x000000080400728c */ /* 0x004fe2000bf05270 */
[----:B------:R-:W-:Y:S01]  /*1d10*/  IADD3 R2, PT, PT, R2, 0x1, RZ ;  /* 0x0000000102027810 */ /* 0x000fe20007ffe0ff */
[----:B------:R-:W-:Y:S01]  /*1d20*/  VIADD R0, R0, 0x1 ;  /* 0x0000000100007836 */ /* 0x000fe20000000000 */
[----:B---3--:R1:W-:Y:S04]  /*1d30*/  STG.E desc[UR6][R6.64], R13 ;  /* 0x0000000d06007986 */ /* 0x0083e8000c101906 */
[----:B----4-:R1:W-:Y:S02]  /*1d40*/  STG.E desc[UR6][R8.64], R3 ;  /* 0x0000000308007986 */ /* 0x0103e4000c101906 */
[----:B------:R-:W-:Y:S05]  /*1d50*/  BRA.U UP0, `(.L_x_13) ;  /* 0xfffffff100707547 */ /* 0x000fea000b83ffff */
[----:B0-----:R-:W-:Y:S05]  /*1d60*/  EXIT ;  /* 0x000000000000794d */ /* 0x001fea0003800000 */
.L_x_14:
        /* <DEDUP_REMOVED lines=9> */
.L_x_28:


//--------------------- .text._Z14find_delegatesPfS_ii --------------------------
	.section	.text._Z14find_delegatesPfS_ii,"ax",@progbits
	.align	128
        .global         _Z14find_delegatesPfS_ii
        .type           _Z14find_delegatesPfS_ii,@function
        .size           _Z14find_delegatesPfS_ii,(.L_x_29 - _Z14find_delegatesPfS_ii)
        .other          _Z14find_delegatesPfS_ii,@"STO_CUDA_ENTRY STV_DEFAULT"
_Z14find_delegatesPfS_ii:
.text._Z14find_delegatesPfS_ii:
[----:B------:R-:W-:Y:S01]  /*0000*/  LDC R1, c[0x0][0x37c] ;  /* 0x0000df00ff017b82 */ /* 0x000fe20000000800 */
[----:B------:R-:W0:Y:S07]  /*0010*/  S2R R9, SR_CTAID.X ;  /* 0x0000000000097919 */ /* 0x000e2e0000002500 */
[----:B------:R-:W1:Y:S01]  /*0020*/  LDC.64 R6, c[0x0][0x390] ;  /* 0x0000e400ff067b82 */ /* 0x000e620000000a00 */
[----:B------:R-:W0:Y:S01]  /*0030*/  LDCU UR6, c[0x0][0x360] ;  /* 0x00006c00ff0677ac */ /* 0x000e220008000800 */
[----:B------:R-:W0:Y:S01]  /*0040*/  S2R R0, SR_TID.X ;  /* 0x0000000000007919 */ /* 0x000e220000002100 */
[----:B------:R-:W2:Y:S05]  /*0050*/  LDCU.64 UR4, c[0x0][0x358] ;  /* 0x00006b00ff0477ac */ /* 0x000eaa0008000a00 */
[----:B------:R-:W3:Y:S01]  /*0060*/  LDC.64 R2, c[0x0][0x380] ;  /* 0x0000e000ff027b82 */ /* 0x000ee20000000a00 */
[----:B0-----:R-:W-:-:S04]  /*0070*/  IMAD R9, R9, UR6, R0 ;  /* 0x0000000609097c24 */ /* 0x001fc8000f8e0200 */
[----:B-1----:R-:W-:-:S04]  /*0080*/  IMAD R8, R9, R6, RZ ;  /* 0x0000000609087224 */ /* 0x002fc800078e02ff */
[----:B---3--:R-:W-:-:S05]  /*0090*/  IMAD.WIDE R4, R8, 0x4, R2 ;  /* 0x0000000408047825 */ /* 0x008fca00078e0202 */
[----:B--2---:R0:W5:Y:S01]  /*00a0*/  LDG.E R0, desc[UR4][R4.64] ;  /* 0x0000000404007981 */ /* 0x004162000c1e1900 */
[C---:B------:R-:W-:Y:S01]  /*00b0*/  VIADD R11, R8.reuse, 0x1 ;  /* 0x00000001080b7836 */ /* 0x040fe20000000000 */
[----:B------:R-:W-:Y:S01]  /*00c0*/  VIADDMNMX R7, R8, R6, R7, PT ;  /* 0x0000000608077246 */ /* 0x000fe20003800107 */
[----:B------:R-:W-:Y:S03]  /*00d0*/  BSSY.RECONVERGENT B0, `(.L_x_15) ;  /* 0x000008a000007945 */ /* 0x000fe60003800200 */
[----:B------:R-:W-:-:S13]  /*00e0*/  ISETP.GE.AND P0, PT, R11, R7, PT ;  /* 0x000000070b00720c */ /* 0x000fda0003f06270 */
[----:B0-----:R-:W-:Y:S05]  /*00f0*/  @P0 BRA `(.L_x_16) ;  /* 0x00000008001c0947 */ /* 0x001fea0003800000 */
[----:B------:R-:W-:Y:S01]  /*0100*/  IADD3 R4, PT, PT, R7, -0x2, -R8 ;  /* 0xfffffffe07047810 */ /* 0x000fe20007ffe808 */
[----:B------:R-:W-:Y:S01]  /*0110*/  BSSY.RECONVERGENT B1, `(.L_x_17) ;  /* 0x0000044000017945 */ /* 0x000fe20003800200 */
[----:B------:R-:W-:Y:S02]  /*0120*/  LOP3.LUT R10, RZ, R8, RZ, 0x33, !PT ;  /* 0x00000008ff0a7212 */ /* 0x000fe400078e33ff */
[----:B------:R-:W-:-:S03]  /*0130*/  ISETP.GE.U32.AND P0, PT, R4, 0xf, PT ;  /* 0x0000000f0400780c */ /* 0x000fc60003f06070 */
[----:B------:R-:W-:-:S05]  /*0140*/  IMAD.IADD R10, R7, 0x1, R10 ;  /* 0x00000001070a7824 */ /* 0x000fca00078e020a */
[----:B------:R-:W-:-:S05]  /*0150*/  LOP3.LUT R26, R10, 0xf, RZ, 0xc0, !PT ;  /* 0x0000000f0a1a7812 */ /* 0x000fca00078ec0ff */
[----:B------:R-:W-:Y:S05]  /*0160*/  @!P0 BRA `(.L_x_18) ;  /* 0x0000000000f88947 */ /* 0x000fea0003800000 */
[----:B------:R-:W0:Y:S01]  /*0170*/  LDC.64 R4, c[0x0][0x380] ;  /* 0x0000e000ff047b82 */ /* 0x000e220000000a00 */
[----:B------:R-:W-:Y:S01]  /*0180*/  LOP3.LUT R12, R10, 0xfffffff0, RZ, 0xc0, !PT ;  /* 0xfffffff00a0c7812 */ /* 0x000fe200078ec0ff */
[----:B------:R-:W-:Y:S04]  /*0190*/  BSSY.RECONVERGENT B2, `(.L_x_19) ;  /* 0x000003a000027945 */ /* 0x000fe80003800200 */
[----:B------:R-:W-:Y:S01]  /*01a0*/  IMAD.MOV R12, RZ, RZ, -R12 ;  /* 0x000000ffff0c7224 */ /* 0x000fe200078e0a0c */
[----:B0-----:R-:W-:-:S05]  /*01b0*/  IADD3 R4, P0, PT, R4, 0x20, RZ ;  /* 0x0000002004047810 */ /* 0x001fca0007f1e0ff */
[----:B------:R-:W-:-:S08]  /*01c0*/  IMAD.X R5, RZ, RZ, R5, P0 ;  /* 0x000000ffff057224 */ /* 0x000fd000000e0605 */
.L_x_20:
[----:B------:R-:W-:-:S05]  /*01d0*/  IMAD.WIDE R6, R11, 0x4, R4 ;  /* 0x000000040b067825 */ /* 0x000fca00078e0204 */
[----:B------:R-:W2:Y:S04]  /*01e0*/  LDG.E R25, desc[UR4][R6.64+-0x20] ;  /* 0xffffe00406197981 */ /* 0x000ea8000c1e1900 */
[----:B------:R-:W3:Y:S04]  /*01f0*/  LDG.E R24, desc[UR4][R6.64+-0x1c] ;  /* 0xffffe40406187981 */ /* 0x000ee8000c1e1900 */
[----:B------:R-:W4:Y:S04]  /*0200*/  LDG.E R13, desc[UR4][R6.64+-0x18] ;  /* 0xffffe804060d7981 */ /* 0x000f28000c1e1900 */
        /* <DEDUP_REMOVED lines=9> */
[----:B------:R-:W4:Y:S01]  /*02a0*/  LDG.E R23, desc[UR4][R6.64+0x10] ;  /* 0x0000100406177981 */ /* 0x000f22000c1e1900 */
[----:B--2--5:R-:W-:-:S04]  /*02b0*/  FSETP.GT.AND P0, PT, R25, R0, PT ;  /* 0x000000001900720b */ /* 0x024fc80003f04000 */
[----:B------:R-:W-:Y:S02]  /*02c0*/  FSEL R25, R25, R0, P0 ;  /* 0x0000000019197208 */ /* 0x000fe40000000000 */
[----:B------:R-:W2:Y:S02]  /*02d0*/  LDG.E R0, desc[UR4][R6.64+0x14] ;  /* 0x0000140406007981 */ /* 0x000ea4000c1e1900 */
[----:B---3--:R-:W-:-:S04]  /*02e0*/  FSETP.GT.AND P0, PT, R24, R25, PT ;  /* 0x000000191800720b */ /* 0x008fc80003f04000 */
[----:B------:R-:W-:Y:S02]  /*02f0*/  FSEL R28, R24, R25, P0 ;  /* 0x00000019181c7208 */ /* 0x000fe40000000000 */
[----:B------:R-:W3:Y:S04]  /*0300*/  LDG.E R24, desc[UR4][R6.64+0x18] ;  /* 0x0000180406187981 */ /* 0x000ee8000c1e1900 */
[----:B------:R-:W3:Y:S01]  /*0310*/  LDG.E R25, desc[UR4][R6.64+0x1c] ;  /* 0x00001c0406197981 */ /* 0x000ee2000c1e1900 */
[CC--:B----4-:R-:W-:Y:S01]  /*0320*/  FSETP.GT.AND P0, PT, R13.reuse, R28.reuse, PT ;  /* 0x0000001c0d00720b */ /* 0x0d0fe20003f04000 */
[----:B------:R-:W-:Y:S02]  /*0330*/  VIADD R12, R12, 0x10 ;  /* 0x000000100c0c7836 */ /* 0x000fe40000000000 */
[----:B------:R-:W-:Y:S01]  /*0340*/  VIADD R8, R8, 0x10 ;  /* 0x0000001008087836 */ /* 0x000fe20000000000 */
[----:B------:R-:W-:Y:S01]  /*0350*/  FSEL R13, R13, R28, P0 ;  /* 0x0000001c0d0d7208 */ /* 0x000fe20000000000 */
[----:B------:R-:W-:Y:S01]  /*0360*/  VIADD R11, R11, 0x10 ;  /* 0x000000100b0b7836 */ /* 0x000fe20000000000 */
[----:B------:R-:W-:-:S02]  /*0370*/  ISETP.NE.AND P1, PT, R12, RZ, PT ;  /* 0x000000ff0c00720c */ /* 0x000fc40003f25270 */
[----:B------:R-:W-:-:S04]  /*0380*/  FSETP.GT.AND P0, PT, R14, R13, PT ;  /* 0x0000000d0e00720b */ /* 0x000fc80003f04000 */
[----:B------:R-:W-:-:S04]  /*0390*/  FSEL R14, R14, R13, P0 ;  /* 0x0000000d0e0e7208 */ /* 0x000fc80000000000 */
        /* <DEDUP_REMOVED lines=18> */
[----:B--2---:R-:W-:-:S04]  /*04c0*/  FSETP.GT.AND P0, PT, R0, R23, PT ;  /* 0x000000170000720b */ /* 0x004fc80003f04000 */
[----:B------:R-:W-:-:S04]  /*04d0*/  FSEL R23, R0, R23, P0 ;  /* 0x0000001700177208 */ /* 0x000fc80000000000 */
[----:B---3--:R-:W-:-:S04]  /*04e0*/  FSETP.GT.AND P0, PT, R24, R23, PT ;  /* 0x000000171800720b */ /* 0x008fc80003f04000 */
[----:B------:R-:W-:-:S04]  /*04f0*/  FSEL R0, R24, R23, P0 ;  /* 0x0000001718007208 */ /* 0x000fc80000000000 */
[----:B------:R-:W-:-:S04]  /*0500*/  FSETP.GT.AND P0, PT, R25, R0, PT ;  /* 0x000000001900720b */ /* 0x000fc80003f04000 */
[----:B------:R-:W-:Y:S01]  /*0510*/  FSEL R0, R25, R0, P0 ;  /* 0x0000000019007208 */ /* 0x000fe20000000000 */
[----:B------:R-:W-:Y:S08]  /*0520*/  @P1 BRA `(.L_x_20) ;  /* 0xfffffffc00281947 */ /* 0x000ff0000383ffff */
[----:B------:R-:W-:Y:S05]  /*0530*/  BSYNC.RECONVERGENT B2 ;  /* 0x0000000000027941 */ /* 0x000fea0003800200 */
.L_x_19:
[----:B------:R-:W-:-:S07]  /*0540*/  VIADD R11, R8, 0x1 ;  /* 0x00000001080b7836 */ /* 0x000fce0000000000 */
.L_x_18:
[----:B------:R-:W-:Y:S05]  /*0550*/  BSYNC.RECONVERGENT B1 ;  /* 0x0000000000017941 */ /* 0x000fea0003800200 */
.L_x_17:
[----:B------:R-:W-:-:S13]  /*0560*/  ISETP.NE.AND P0, PT, R26, RZ, PT ;  /* 0x000000ff1a00720c */ /* 0x000fda0003f05270 */
[----:B------:R-:W-:Y:S05]  /*0570*/  @!P0 BRA `(.L_x_16) ;  /* 0x0000000000fc8947 */ /* 0x000fea0003800000 */
[----:B------:R-:W-:Y:S01]  /*0580*/  ISETP.GE.U32.AND P1, PT, R26, 0x8, PT ;  /* 0x000000081a00780c */ /* 0x000fe20003f26070 */
[----:B------:R-:W-:Y:S01]  /*0590*/  BSSY.RECONVERGENT B1, `(.L_x_21) ;  /* 0x000001e000017945 */ /* 0x000fe20003800200 */
[----:B------:R-:W-:-:S04]  /*05a0*/  LOP3.LUT R8, R10, 0x7, RZ, 0xc0, !PT ;  /* 0x000000070a087812 */ /* 0x000fc800078ec0ff */
[----:B------:R-:W-:-:S07]  /*05b0*/  ISETP.NE.AND P0, PT, R8, RZ, PT ;  /* 0x000000ff0800720c */ /* 0x000fce0003f05270 */
[----:B------:R-:W-:Y:S06]  /*05c0*/  @!P1 BRA `(.L_x_22) ;  /* 0x0000000000689947 */ /* 0x000fec0003800000 */
        /* <DEDUP_REMOVED lines=8> */
[----:B------:R-:W4:Y:S01]  /*0650*/  LDG.E R25, desc[UR4][R4.64+0x1c] ;  /* 0x00001c0404197981 */ /* 0x000f22000c1e1900 */
[----:B------:R-:W-:Y:S01]  /*0660*/  VIADD R11, R11, 0x8 ;  /* 0x000000080b0b7836 */ /* 0x000fe20000000000 */
[----:B--2--5:R-:W-:-:S04]  /*0670*/  FSETP.GT.AND P1, PT, R7, R0, PT ;  /* 0x000000000700720b */ /* 0x024fc80003f24000 */
[----:B------:R-:W-:-:S04]  /*0680*/  FSEL R0, R7, R0, P1 ;  /* 0x0000000007007208 */ /* 0x000fc80000800000 */
[----:B---3--:R-:W-:-:S04]  /*0690*/  FSETP.GT.AND P1, PT, R13, R0, PT ;  /* 0x000000000d00720b */ /* 0x008fc80003f24000 */
[----:B------:R-:W-:-:S04]  /*06a0*/  FSEL R0, R13, R0, P1 ;  /* 0x000000000d007208 */ /* 0x000fc80000800000 */
[----:B----4-:R-:W-:-:S04]  /*06b0*/  FSETP.GT.AND P1, PT, R15, R0, PT ;  /* 0x000000000f00720b */ /* 0x010fc80003f24000 */
        /* <DEDUP_REMOVED lines=10> */
[----:B------:R-:W-:-:S09]  /*0760*/  FSEL R0, R25, R0, P1 ;  /* 0x0000000019007208 */ /* 0x000fd20000800000 */
.L_x_22:
[----:B------:R-:W-:Y:S05]  /*0770*/  BSYNC.RECONVERGENT B1 ;  /* 0x0000000000017941 */ /* 0x000fea0003800200 */
.L_x_21:
        /* <DEDUP_REMOVED lines=19> */
[----:B------:R-:W-:-:S09]  /*08b0*/  FSEL R0, R17, R0, P1 ;  /* 0x0000000011007208 */ /* 0x000fd20000800000 */
.L_x_24:
[----:B------:R-:W-:Y:S05]  /*08c0*/  BSYNC.RECONVERGENT B1 ;  /* 0x0000000000017941 */ /* 0x000fea0003800200 */
.L_x_23:
[----:B------:R-:W-:Y:S05]  /*08d0*/  @!P0 BRA `(.L_x_16) ;  /* 0x0000000000248947 */ /* 0x000fea0003800000 */
[----:B------:R-:W-:-:S07]  /*08e0*/  IMAD.MOV R6, RZ, RZ, -R6 ;  /* 0x000000ffff067224 */ /* 0x000fce00078e0a06 */
.L_x_25:
[----:B------:R-:W-:-:S06]  /*08f0*/  IMAD.WIDE R4, R11, 0x4, R2 ;  /* 0x000000040b047825 */ /* 0x000fcc00078e0202 */
[----:B------:R-:W2:Y:S01]  /*0900*/  LDG.E R5, desc[UR4][R4.64] ;  /* 0x0000000404057981 */ /* 0x000ea2000c1e1900 */
[----:B------:R-:W-:Y:S02]  /*0910*/  VIADD R6, R6, 0x1 ;  /* 0x0000000106067836 */ /* 0x000fe40000000000 */
[----:B------:R-:W-:-:S03]  /*0920*/  VIADD R11, R11, 0x1 ;  /* 0x000000010b0b7836 */ /* 0x000fc60000000000 */
[----:B------:R-:W-:Y:S02]  /*0930*/  ISETP.NE.AND P1, PT, R6, RZ, PT ;  /* 0x000000ff0600720c */ /* 0x000fe40003f25270 */
[----:B--2--5:R-:W-:-:S04]  /*0940*/  FSETP.GT.AND P0, PT, R5, R0, PT ;  /* 0x000000000500720b */ /* 0x024fc80003f04000 */
[----:B------:R-:W-:-:S07]  /*0950*/  FSEL R0, R5, R0, P0 ;  /* 0x0000000005007208 */ /* 0x000fce0000000000 */
[----:B------:R-:W-:Y:S05]  /*0960*/  @P1 BRA `(.L_x_25) ;  /* 0xfffffffc00e01947 */ /* 0x000fea000383ffff */
.L_x_16:
[----:B------:R-:W-:Y:S05]  /*0970*/  BSYNC.RECONVERGENT B0 ;  /* 0x0000000000007941 */ /* 0x000fea0003800200 */
.L_x_15:
[----:B------:R-:W0:Y:S02]  /*0980*/  LDC.64 R2, c[0x0][0x388] ;  /* 0x0000e200ff027b82 */ /* 0x000e240000000a00 */
[----:B0-----:R-:W-:-:S05]  /*0990*/  IMAD.WIDE R2, R9, 0x4, R2 ;  /* 0x0000000409027825 */ /* 0x001fca00078e0202 */
[----:B-----5:R-:W-:Y:S01]  /*09a0*/  STG.E desc[UR4][R2.64], R0 ;  /* 0x0000000002007986 */ /* 0x020fe2000c101904 */
[----:B------:R-:W-:Y:S05]  /*09b0*/  EXIT ;  /* 0x000000000000794d */ /* 0x000fea0003800000 */
.L_x_26:
        /* <DEDUP_REMOVED lines=12> */
.L_x_29:


//--------------------- .nv.shared.reserved.0     --------------------------
	.section	.nv.shared.reserved.0,"aw",@nobits
	.weak		__nv_reservedSMEM_offset_0_alias
	.size		__nv_reservedSMEM_offset_0_alias, 0, 64
	.other		__nv_reservedSMEM_offset_0_alias,@"STO_CUDA_RESERVED_SHARED STV_DEFAULT"
__nv_reservedSMEM_offset_0_alias:
	.zero		0
	.zero		64


//--------------------- .nv.constant0._Z18concatenate_rangesPfPiiiiS_ --------------------------
	.section	.nv.constant0._Z18concatenate_rangesPfPiiiiS_,"a",@progbits
	.sectionflags	@""
	.align	4
.nv.constant0._Z18concatenate_rangesPfPiiiiS_:
	.zero		936


//--------------------- .nv.constant0._Z9find_topkPfPiii --------------------------
	.section	.nv.constant0._Z9find_topkPfPiii,"a",@progbits
	.sectionflags	@""
	.align	4
.nv.constant0._Z9find_topkPfPiii:
	.zero		920


//--------------------- .nv.constant0._Z14find_delegatesPfS_ii --------------------------
	.section	.nv.constant0._Z14find_delegatesPfS_ii,"a",@progbits
	.sectionflags	@""
	.align	4
.nv.constant0._Z14find_delegatesPfS_ii:
	.zero		920


//--------------------- SYMBOLS --------------------------

	.type		.nv.reservedSmem.offset0,@object
	.size		.nv.reservedSmem.offset0,0x4
